//
// Generated by NVIDIA NVVM Compiler
//
// Compiler Build ID: CL-36424714
// Cuda compilation tools, release 13.0, V13.0.88
// Based on NVVM 20.0.0
//

.version 9.0
.target sm_100
.address_size 64

	// .globl	_Z9CollisionP9attribute
.const .align 8 .b8 dev_CS2[8];
.const .align 8 .b8 dev_NU[8];
.const .align 8 .b8 dev_TAO[8];
.const .align 8 .b8 dev_w[72];
.const .align 4 .b8 dev_e[72];
// _ZZ5ErrorP9attributePdE5cache has been demoted
// _ZZ5WatchP9attributePdE6cachen has been demoted
// _ZZ5WatchP9attributePdE5cache has been demoted

.visible .entry _Z9CollisionP9attribute(
	.param .u64 .ptr .align 1 _Z9CollisionP9attribute_param_0
)
{
	.reg .pred 	%p<3>;
	.reg .b32 	%r<28>;
	.reg .b64 	%rd<5>;
	.reg .b64 	%fd<164>;

	ld.param.u64 	%rd2, [_Z9CollisionP9attribute_param_0];
	mov.u32 	%r6, %tid.x;
	mov.u32 	%r7, %ctaid.x;
	mov.u32 	%r1, %ntid.x;
	mad.lo.s32 	%r27, %r7, %r1, %r6;
	setp.gt.s32 	%p1, %r27, 40400;
	@%p1 bra 	$L__BB0_3;
	mov.u32 	%r8, %nctaid.x;
	mul.lo.s32 	%r3, %r1, %r8;
	ld.const.f64 	%fd1, [dev_CS2];
	add.f64 	%fd2, %fd1, %fd1;
	ld.const.u32 	%r9, [dev_e];
	ld.const.u32 	%r10, [dev_e+4];
	ld.const.u32 	%r11, [dev_e+8];
	ld.const.u32 	%r12, [dev_e+12];
	ld.const.f64 	%fd3, [dev_w+8];
	ld.const.u32 	%r13, [dev_e+16];
	ld.const.u32 	%r14, [dev_e+20];
	ld.const.u32 	%r15, [dev_e+24];
	ld.const.u32 	%r16, [dev_e+28];
	ld.const.f64 	%fd4, [dev_w+24];
	ld.const.u32 	%r17, [dev_e+32];
	ld.const.u32 	%r18, [dev_e+36];
	ld.const.f64 	%fd5, [dev_w+32];
	ld.const.u32 	%r19, [dev_e+40];
	ld.const.u32 	%r20, [dev_e+44];
	ld.const.f64 	%fd6, [dev_w+40];
	ld.const.u32 	%r21, [dev_e+48];
	ld.const.u32 	%r22, [dev_e+52];
	ld.const.f64 	%fd7, [dev_w+48];
	ld.const.u32 	%r23, [dev_e+56];
	ld.const.u32 	%r24, [dev_e+60];
	ld.const.f64 	%fd8, [dev_w+56];
	ld.const.u32 	%r25, [dev_e+64];
	ld.const.u32 	%r26, [dev_e+68];
	ld.const.f64 	%fd9, [dev_w+64];
	cvt.rn.f64.s32 	%fd10, %r9;
	cvt.rn.f64.s32 	%fd11, %r10;
	cvt.rn.f64.s32 	%fd12, %r11;
	cvt.rn.f64.s32 	%fd13, %r12;
	cvt.rn.f64.s32 	%fd14, %r13;
	cvt.rn.f64.s32 	%fd15, %r14;
	cvt.rn.f64.s32 	%fd16, %r15;
	cvt.rn.f64.s32 	%fd17, %r16;
	cvt.rn.f64.s32 	%fd18, %r17;
	cvt.rn.f64.s32 	%fd19, %r18;
	cvt.rn.f64.s32 	%fd20, %r19;
	cvt.rn.f64.s32 	%fd21, %r20;
	cvt.rn.f64.s32 	%fd22, %r21;
	cvt.rn.f64.s32 	%fd23, %r22;
	cvt.rn.f64.s32 	%fd24, %r23;
	cvt.rn.f64.s32 	%fd25, %r24;
	cvt.rn.f64.s32 	%fd26, %r25;
	cvt.rn.f64.s32 	%fd27, %r26;
	cvta.to.global.u64 	%rd1, %rd2;
	ld.const.f64 	%fd35, [dev_w];
	ld.const.f64 	%fd48, [dev_TAO];
	ld.const.f64 	%fd67, [dev_w+16];
$L__BB0_2:
	mul.wide.s32 	%rd3, %r27, 264;
	add.s64 	%rd4, %rd1, %rd3;
	ld.global.f64 	%fd28, [%rd4+248];
	ld.global.f64 	%fd29, [%rd4+216];
	ld.global.f64 	%fd30, [%rd4+224];
	mul.f64 	%fd31, %fd30, %fd11;
	fma.rn.f64 	%fd32, %fd29, %fd10, %fd31;
	mul.f64 	%fd33, %fd29, %fd29;
	fma.rn.f64 	%fd34, %fd30, %fd30, %fd33;
	mul.f64 	%fd36, %fd28, %fd35;
	div.rn.f64 	%fd37, %fd32, %fd1;
	add.f64 	%fd38, %fd37, 0d3FF0000000000000;
	mul.f64 	%fd39, %fd32, %fd32;
	mul.f64 	%fd40, %fd1, %fd2;
	div.rn.f64 	%fd41, %fd39, %fd40;
	add.f64 	%fd42, %fd38, %fd41;
	div.rn.f64 	%fd43, %fd34, %fd2;
	sub.f64 	%fd44, %fd42, %fd43;
	mul.f64 	%fd45, %fd36, %fd44;
	ld.global.f64 	%fd46, [%rd4];
	sub.f64 	%fd47, %fd46, %fd45;
	div.rn.f64 	%fd49, %fd47, %fd48;
	sub.f64 	%fd50, %fd46, %fd49;
	st.global.f64 	[%rd4+72], %fd50;
	mul.f64 	%fd51, %fd30, %fd13;
	fma.rn.f64 	%fd52, %fd29, %fd12, %fd51;
	mul.f64 	%fd53, %fd28, %fd3;
	div.rn.f64 	%fd54, %fd52, %fd1;
	add.f64 	%fd55, %fd54, 0d3FF0000000000000;
	mul.f64 	%fd56, %fd52, %fd52;
	div.rn.f64 	%fd57, %fd56, %fd40;
	add.f64 	%fd58, %fd55, %fd57;
	sub.f64 	%fd59, %fd58, %fd43;
	mul.f64 	%fd60, %fd53, %fd59;
	ld.global.f64 	%fd61, [%rd4+8];
	sub.f64 	%fd62, %fd61, %fd60;
	div.rn.f64 	%fd63, %fd62, %fd48;
	sub.f64 	%fd64, %fd61, %fd63;
	st.global.f64 	[%rd4+80], %fd64;
	mul.f64 	%fd65, %fd30, %fd15;
	fma.rn.f64 	%fd66, %fd29, %fd14, %fd65;
	mul.f64 	%fd68, %fd28, %fd67;
	div.rn.f64 	%fd69, %fd66, %fd1;
	add.f64 	%fd70, %fd69, 0d3FF0000000000000;
	mul.f64 	%fd71, %fd66, %fd66;
	div.rn.f64 	%fd72, %fd71, %fd40;
	add.f64 	%fd73, %fd70, %fd72;
	sub.f64 	%fd74, %fd73, %fd43;
	mul.f64 	%fd75, %fd68, %fd74;
	ld.global.f64 	%fd76, [%rd4+16];
	sub.f64 	%fd77, %fd76, %fd75;
	div.rn.f64 	%fd78, %fd77, %fd48;
	sub.f64 	%fd79, %fd76, %fd78;
	st.global.f64 	[%rd4+88], %fd79;
	mul.f64 	%fd80, %fd30, %fd17;
	fma.rn.f64 	%fd81, %fd29, %fd16, %fd80;
	mul.f64 	%fd82, %fd28, %fd4;
	div.rn.f64 	%fd83, %fd81, %fd1;
	add.f64 	%fd84, %fd83, 0d3FF0000000000000;
	mul.f64 	%fd85, %fd81, %fd81;
	div.rn.f64 	%fd86, %fd85, %fd40;
	add.f64 	%fd87, %fd84, %fd86;
	sub.f64 	%fd88, %fd87, %fd43;
	mul.f64 	%fd89, %fd82, %fd88;
	ld.global.f64 	%fd90, [%rd4+24];
	sub.f64 	%fd91, %fd90, %fd89;
	div.rn.f64 	%fd92, %fd91, %fd48;
	sub.f64 	%fd93, %fd90, %fd92;
	st.global.f64 	[%rd4+96], %fd93;
	mul.f64 	%fd94, %fd30, %fd19;
	fma.rn.f64 	%fd95, %fd29, %fd18, %fd94;
	mul.f64 	%fd96, %fd28, %fd5;
	div.rn.f64 	%fd97, %fd95, %fd1;
	add.f64 	%fd98, %fd97, 0d3FF0000000000000;
	mul.f64 	%fd99, %fd95, %fd95;
	div.rn.f64 	%fd100, %fd99, %fd40;
	add.f64 	%fd101, %fd98, %fd100;
	sub.f64 	%fd102, %fd101, %fd43;
	mul.f64 	%fd103, %fd96, %fd102;
	ld.global.f64 	%fd104, [%rd4+32];
	sub.f64 	%fd105, %fd104, %fd103;
	div.rn.f64 	%fd106, %fd105, %fd48;
	sub.f64 	%fd107, %fd104, %fd106;
	st.global.f64 	[%rd4+104], %fd107;
	mul.f64 	%fd108, %fd30, %fd21;
	fma.rn.f64 	%fd109, %fd29, %fd20, %fd108;
	mul.f64 	%fd110, %fd28, %fd6;
	div.rn.f64 	%fd111, %fd109, %fd1;
	add.f64 	%fd112, %fd111, 0d3FF0000000000000;
	mul.f64 	%fd113, %fd109, %fd109;
	div.rn.f64 	%fd114, %fd113, %fd40;
	add.f64 	%fd115, %fd112, %fd114;
	sub.f64 	%fd116, %fd115, %fd43;
	mul.f64 	%fd117, %fd110, %fd116;
	ld.global.f64 	%fd118, [%rd4+40];
	sub.f64 	%fd119, %fd118, %fd117;
	div.rn.f64 	%fd120, %fd119, %fd48;
	sub.f64 	%fd121, %fd118, %fd120;
	st.global.f64 	[%rd4+112], %fd121;
	mul.f64 	%fd122, %fd30, %fd23;
	fma.rn.f64 	%fd123, %fd29, %fd22, %fd122;
	mul.f64 	%fd124, %fd28, %fd7;
	div.rn.f64 	%fd125, %fd123, %fd1;
	add.f64 	%fd126, %fd125, 0d3FF0000000000000;
	mul.f64 	%fd127, %fd123, %fd123;
	div.rn.f64 	%fd128, %fd127, %fd40;
	add.f64 	%fd129, %fd126, %fd128;
	sub.f64 	%fd130, %fd129, %fd43;
	mul.f64 	%fd131, %fd124, %fd130;
	ld.global.f64 	%fd132, [%rd4+48];
	sub.f64 	%fd133, %fd132, %fd131;
	div.rn.f64 	%fd134, %fd133, %fd48;
	sub.f64 	%fd135, %fd132, %fd134;
	st.global.f64 	[%rd4+120], %fd135;
	mul.f64 	%fd136, %fd30, %fd25;
	fma.rn.f64 	%fd137, %fd29, %fd24, %fd136;
	mul.f64 	%fd138, %fd28, %fd8;
	div.rn.f64 	%fd139, %fd137, %fd1;
	add.f64 	%fd140, %fd139, 0d3FF0000000000000;
	mul.f64 	%fd141, %fd137, %fd137;
	div.rn.f64 	%fd142, %fd141, %fd40;
	add.f64 	%fd143, %fd140, %fd142;
	sub.f64 	%fd144, %fd143, %fd43;
	mul.f64 	%fd145, %fd138, %fd144;
	ld.global.f64 	%fd146, [%rd4+56];
	sub.f64 	%fd147, %fd146, %fd145;
	div.rn.f64 	%fd148, %fd147, %fd48;
	sub.f64 	%fd149, %fd146, %fd148;
	st.global.f64 	[%rd4+128], %fd149;
	mul.f64 	%fd150, %fd30, %fd27;
	fma.rn.f64 	%fd151, %fd29, %fd26, %fd150;
	mul.f64 	%fd152, %fd28, %fd9;
	div.rn.f64 	%fd153, %fd151, %fd1;
	add.f64 	%fd154, %fd153, 0d3FF0000000000000;
	mul.f64 	%fd155, %fd151, %fd151;
	div.rn.f64 	%fd156, %fd155, %fd40;
	add.f64 	%fd157, %fd154, %fd156;
	sub.f64 	%fd158, %fd157, %fd43;
	mul.f64 	%fd159, %fd152, %fd158;
	ld.global.f64 	%fd160, [%rd4+64];
	sub.f64 	%fd161, %fd160, %fd159;
	div.rn.f64 	%fd162, %fd161, %fd48;
	sub.f64 	%fd163, %fd160, %fd162;
	st.global.f64 	[%rd4+136], %fd163;
	add.s32 	%r27, %r27, %r3;
	setp.lt.s32 	%p2, %r27, 40401;
	@%p2 bra 	$L__BB0_2;
$L__BB0_3:
	ret;

}
	// .globl	_Z12PreStreamingP9attribute
.visible .entry _Z12PreStreamingP9attribute(
	.param .u64 .ptr .align 1 _Z12PreStreamingP9attribute_param_0
)
{
	.reg .pred 	%p<3>;
	.reg .b32 	%r<10>;
	.reg .b64 	%rd<5>;
	.reg .b64 	%fd<10>;

	ld.param.u64 	%rd2, [_Z12PreStreamingP9attribute_param_0];
	mov.u32 	%r6, %tid.x;
	mov.u32 	%r7, %ctaid.x;
	mov.u32 	%r1, %ntid.x;
	mad.lo.s32 	%r9, %r7, %r1, %r6;
	setp.gt.s32 	%p1, %r9, 40400;
	@%p1 bra 	$L__BB1_3;
	mov.u32 	%r8, %nctaid.x;
	mul.lo.s32 	%r3, %r1, %r8;
	cvta.to.global.u64 	%rd1, %rd2;
$L__BB1_2:
	mul.wide.s32 	%rd3, %r9, 264;
	add.s64 	%rd4, %rd1, %rd3;
	ld.global.f64 	%fd1, [%rd4+72];
	st.global.f64 	[%rd4+144], %fd1;
	ld.global.f64 	%fd2, [%rd4+80];
	st.global.f64 	[%rd4+152], %fd2;
	ld.global.f64 	%fd3, [%rd4+88];
	st.global.f64 	[%rd4+160], %fd3;
	ld.global.f64 	%fd4, [%rd4+96];
	st.global.f64 	[%rd4+168], %fd4;
	ld.global.f64 	%fd5, [%rd4+104];
	st.global.f64 	[%rd4+176], %fd5;
	ld.global.f64 	%fd6, [%rd4+112];
	st.global.f64 	[%rd4+184], %fd6;
	ld.global.f64 	%fd7, [%rd4+120];
	st.global.f64 	[%rd4+192], %fd7;
	ld.global.f64 	%fd8, [%rd4+128];
	st.global.f64 	[%rd4+200], %fd8;
	ld.global.f64 	%fd9, [%rd4+136];
	st.global.f64 	[%rd4+208], %fd9;
	add.s32 	%r9, %r9, %r3;
	setp.lt.s32 	%p2, %r9, 40401;
	@%p2 bra 	$L__BB1_2;
$L__BB1_3:
	ret;

}
	// .globl	_Z9StreamingP9attribute
.visible .entry _Z9StreamingP9attribute(
	.param .u64 .ptr .align 1 _Z9StreamingP9attribute_param_0
)
{
	.reg .pred 	%p<3>;
	.reg .b32 	%r<171>;
	.reg .b64 	%rd<23>;
	.reg .b64 	%fd<10>;

	ld.param.u64 	%rd2, [_Z9StreamingP9attribute_param_0];
	mov.u32 	%r24, %tid.x;
	mov.u32 	%r25, %ctaid.x;
	mov.u32 	%r1, %ntid.x;
	mad.lo.s32 	%r170, %r25, %r1, %r24;
	setp.gt.s32 	%p1, %r170, 40400;
	@%p1 bra 	$L__BB2_3;
	cvta.to.global.u64 	%rd1, %rd2;
	mov.u32 	%r26, %nctaid.x;
	mul.lo.s32 	%r3, %r1, %r26;
	ld.const.u32 	%r4, [dev_e];
	ld.const.u32 	%r5, [dev_e+4];
	ld.const.u32 	%r6, [dev_e+8];
	ld.const.u32 	%r7, [dev_e+12];
	ld.const.u32 	%r8, [dev_e+16];
	ld.const.u32 	%r9, [dev_e+20];
	ld.const.u32 	%r10, [dev_e+24];
	ld.const.u32 	%r11, [dev_e+28];
	ld.const.u32 	%r12, [dev_e+32];
	ld.const.u32 	%r13, [dev_e+36];
	ld.const.u32 	%r14, [dev_e+40];
	ld.const.u32 	%r15, [dev_e+44];
	ld.const.u32 	%r16, [dev_e+48];
	ld.const.u32 	%r17, [dev_e+52];
	ld.const.u32 	%r18, [dev_e+56];
	ld.const.u32 	%r19, [dev_e+60];
	ld.const.u32 	%r20, [dev_e+64];
	ld.const.u32 	%r21, [dev_e+68];
$L__BB2_2:
	mul.wide.s32 	%rd3, %r170, 264;
	add.s64 	%rd4, %rd1, %rd3;
	mul.hi.s32 	%r27, %r170, 42735993;
	shr.u32 	%r28, %r27, 31;
	shr.s32 	%r29, %r27, 1;
	add.s32 	%r30, %r29, %r28;
	add.s32 	%r31, %r30, 201;
	mul.lo.s32 	%r32, %r30, 201;
	sub.s32 	%r33, %r170, %r32;
	add.s32 	%r34, %r33, 201;
	add.s32 	%r35, %r34, %r4;
	mul.hi.s32 	%r36, %r35, 42735993;
	shr.u32 	%r37, %r36, 31;
	shr.s32 	%r38, %r36, 1;
	add.s32 	%r39, %r38, %r37;
	mul.lo.s32 	%r40, %r39, 201;
	sub.s32 	%r41, %r35, %r40;
	add.s32 	%r42, %r31, %r5;
	mul.hi.s32 	%r43, %r42, 42735993;
	shr.u32 	%r44, %r43, 31;
	shr.s32 	%r45, %r43, 1;
	add.s32 	%r46, %r45, %r44;
	mul.lo.s32 	%r47, %r46, 201;
	sub.s32 	%r48, %r42, %r47;
	ld.global.f64 	%fd1, [%rd4+144];
	mad.lo.s32 	%r49, %r48, 201, %r41;
	mul.wide.s32 	%rd5, %r49, 264;
	add.s64 	%rd6, %rd1, %rd5;
	st.global.f64 	[%rd6+72], %fd1;
	add.s32 	%r50, %r34, %r6;
	mul.hi.s32 	%r51, %r50, 42735993;
	shr.u32 	%r52, %r51, 31;
	shr.s32 	%r53, %r51, 1;
	add.s32 	%r54, %r53, %r52;
	mul.lo.s32 	%r55, %r54, 201;
	sub.s32 	%r56, %r50, %r55;
	add.s32 	%r57, %r31, %r7;
	mul.hi.s32 	%r58, %r57, 42735993;
	shr.u32 	%r59, %r58, 31;
	shr.s32 	%r60, %r58, 1;
	add.s32 	%r61, %r60, %r59;
	mul.lo.s32 	%r62, %r61, 201;
	sub.s32 	%r63, %r57, %r62;
	ld.global.f64 	%fd2, [%rd4+152];
	mad.lo.s32 	%r64, %r63, 201, %r56;
	mul.wide.s32 	%rd7, %r64, 264;
	add.s64 	%rd8, %rd1, %rd7;
	st.global.f64 	[%rd8+80], %fd2;
	add.s32 	%r65, %r34, %r8;
	mul.hi.s32 	%r66, %r65, 42735993;
	shr.u32 	%r67, %r66, 31;
	shr.s32 	%r68, %r66, 1;
	add.s32 	%r69, %r68, %r67;
	mul.lo.s32 	%r70, %r69, 201;
	sub.s32 	%r71, %r65, %r70;
	add.s32 	%r72, %r31, %r9;
	mul.hi.s32 	%r73, %r72, 42735993;
	shr.u32 	%r74, %r73, 31;
	shr.s32 	%r75, %r73, 1;
	add.s32 	%r76, %r75, %r74;
	mul.lo.s32 	%r77, %r76, 201;
	sub.s32 	%r78, %r72, %r77;
	ld.global.f64 	%fd3, [%rd4+160];
	mad.lo.s32 	%r79, %r78, 201, %r71;
	mul.wide.s32 	%rd9, %r79, 264;
	add.s64 	%rd10, %rd1, %rd9;
	st.global.f64 	[%rd10+88], %fd3;
	add.s32 	%r80, %r34, %r10;
	mul.hi.s32 	%r81, %r80, 42735993;
	shr.u32 	%r82, %r81, 31;
	shr.s32 	%r83, %r81, 1;
	add.s32 	%r84, %r83, %r82;
	mul.lo.s32 	%r85, %r84, 201;
	sub.s32 	%r86, %r80, %r85;
	add.s32 	%r87, %r31, %r11;
	mul.hi.s32 	%r88, %r87, 42735993;
	shr.u32 	%r89, %r88, 31;
	shr.s32 	%r90, %r88, 1;
	add.s32 	%r91, %r90, %r89;
	mul.lo.s32 	%r92, %r91, 201;
	sub.s32 	%r93, %r87, %r92;
	ld.global.f64 	%fd4, [%rd4+168];
	mad.lo.s32 	%r94, %r93, 201, %r86;
	mul.wide.s32 	%rd11, %r94, 264;
	add.s64 	%rd12, %rd1, %rd11;
	st.global.f64 	[%rd12+96], %fd4;
	add.s32 	%r95, %r34, %r12;
	mul.hi.s32 	%r96, %r95, 42735993;
	shr.u32 	%r97, %r96, 31;
	shr.s32 	%r98, %r96, 1;
	add.s32 	%r99, %r98, %r97;
	mul.lo.s32 	%r100, %r99, 201;
	sub.s32 	%r101, %r95, %r100;
	add.s32 	%r102, %r31, %r13;
	mul.hi.s32 	%r103, %r102, 42735993;
	shr.u32 	%r104, %r103, 31;
	shr.s32 	%r105, %r103, 1;
	add.s32 	%r106, %r105, %r104;
	mul.lo.s32 	%r107, %r106, 201;
	sub.s32 	%r108, %r102, %r107;
	ld.global.f64 	%fd5, [%rd4+176];
	mad.lo.s32 	%r109, %r108, 201, %r101;
	mul.wide.s32 	%rd13, %r109, 264;
	add.s64 	%rd14, %rd1, %rd13;
	st.global.f64 	[%rd14+104], %fd5;
	add.s32 	%r110, %r34, %r14;
	mul.hi.s32 	%r111, %r110, 42735993;
	shr.u32 	%r112, %r111, 31;
	shr.s32 	%r113, %r111, 1;
	add.s32 	%r114, %r113, %r112;
	mul.lo.s32 	%r115, %r114, 201;
	sub.s32 	%r116, %r110, %r115;
	add.s32 	%r117, %r31, %r15;
	mul.hi.s32 	%r118, %r117, 42735993;
	shr.u32 	%r119, %r118, 31;
	shr.s32 	%r120, %r118, 1;
	add.s32 	%r121, %r120, %r119;
	mul.lo.s32 	%r122, %r121, 201;
	sub.s32 	%r123, %r117, %r122;
	ld.global.f64 	%fd6, [%rd4+184];
	mad.lo.s32 	%r124, %r123, 201, %r116;
	mul.wide.s32 	%rd15, %r124, 264;
	add.s64 	%rd16, %rd1, %rd15;
	st.global.f64 	[%rd16+112], %fd6;
	add.s32 	%r125, %r34, %r16;
	mul.hi.s32 	%r126, %r125, 42735993;
	shr.u32 	%r127, %r126, 31;
	shr.s32 	%r128, %r126, 1;
	add.s32 	%r129, %r128, %r127;
	mul.lo.s32 	%r130, %r129, 201;
	sub.s32 	%r131, %r125, %r130;
	add.s32 	%r132, %r31, %r17;
	mul.hi.s32 	%r133, %r132, 42735993;
	shr.u32 	%r134, %r133, 31;
	shr.s32 	%r135, %r133, 1;
	add.s32 	%r136, %r135, %r134;
	mul.lo.s32 	%r137, %r136, 201;
	sub.s32 	%r138, %r132, %r137;
	ld.global.f64 	%fd7, [%rd4+192];
	mad.lo.s32 	%r139, %r138, 201, %r131;
	mul.wide.s32 	%rd17, %r139, 264;
	add.s64 	%rd18, %rd1, %rd17;
	st.global.f64 	[%rd18+120], %fd7;
	add.s32 	%r140, %r34, %r18;
	mul.hi.s32 	%r141, %r140, 42735993;
	shr.u32 	%r142, %r141, 31;
	shr.s32 	%r143, %r141, 1;
	add.s32 	%r144, %r143, %r142;
	mul.lo.s32 	%r145, %r144, 201;
	sub.s32 	%r146, %r140, %r145;
	add.s32 	%r147, %r31, %r19;
	mul.hi.s32 	%r148, %r147, 42735993;
	shr.u32 	%r149, %r148, 31;
	shr.s32 	%r150, %r148, 1;
	add.s32 	%r151, %r150, %r149;
	mul.lo.s32 	%r152, %r151, 201;
	sub.s32 	%r153, %r147, %r152;
	ld.global.f64 	%fd8, [%rd4+200];
	mad.lo.s32 	%r154, %r153, 201, %r146;
	mul.wide.s32 	%rd19, %r154, 264;
	add.s64 	%rd20, %rd1, %rd19;
	st.global.f64 	[%rd20+128], %fd8;
	add.s32 	%r155, %r34, %r20;
	mul.hi.s32 	%r156, %r155, 42735993;
	shr.u32 	%r157, %r156, 31;
	shr.s32 	%r158, %r156, 1;
	add.s32 	%r159, %r158, %r157;
	mul.lo.s32 	%r160, %r159, 201;
	sub.s32 	%r161, %r155, %r160;
	add.s32 	%r162, %r31, %r21;
	mul.hi.s32 	%r163, %r162, 42735993;
	shr.u32 	%r164, %r163, 31;
	shr.s32 	%r165, %r163, 1;
	add.s32 	%r166, %r165, %r164;
	mul.lo.s32 	%r167, %r166, 201;
	sub.s32 	%r168, %r162, %r167;
	ld.global.f64 	%fd9, [%rd4+208];
	mad.lo.s32 	%r169, %r168, 201, %r161;
	mul.wide.s32 	%rd21, %r169, 264;
	add.s64 	%rd22, %rd1, %rd21;
	st.global.f64 	[%rd22+136], %fd9;
	add.s32 	%r170, %r170, %r3;
	setp.lt.s32 	%p2, %r170, 40401;
	@%p2 bra 	$L__BB2_2;
$L__BB2_3:
	ret;

}
	// .globl	_Z7PhysicsP9attribute
.visible .entry _Z7PhysicsP9attribute(
	.param .u64 .ptr .align 1 _Z7PhysicsP9attribute_param_0
)
{
	.reg .pred 	%p<4>;
	.reg .b32 	%r<37>;
	.reg .b64 	%rd<6>;
	.reg .b64 	%fd<59>;

	mov.u32 	%r6, %tid.x;
	mov.u32 	%r7, %ctaid.x;
	mov.u32 	%r1, %ntid.x;
	mad.lo.s32 	%r36, %r7, %r1, %r6;
	setp.gt.s32 	%p1, %r36, 40400;
	@%p1 bra 	$L__BB3_5;
	mov.u32 	%r8, %nctaid.x;
	mul.lo.s32 	%r3, %r1, %r8;
	ld.const.u32 	%r9, [dev_e+8];
	cvt.rn.f64.s32 	%fd1, %r9;
	ld.const.u32 	%r10, [dev_e+12];
	cvt.rn.f64.s32 	%fd2, %r10;
	ld.const.u32 	%r11, [dev_e+16];
	cvt.rn.f64.s32 	%fd3, %r11;
	ld.const.u32 	%r12, [dev_e+24];
	cvt.rn.f64.s32 	%fd4, %r12;
	ld.const.u32 	%r13, [dev_e+28];
	cvt.rn.f64.s32 	%fd5, %r13;
	ld.const.u32 	%r14, [dev_e+32];
	cvt.rn.f64.s32 	%fd6, %r14;
	ld.const.u32 	%r15, [dev_e+36];
	cvt.rn.f64.s32 	%fd7, %r15;
	ld.const.u32 	%r16, [dev_e+40];
	cvt.rn.f64.s32 	%fd8, %r16;
	ld.const.u32 	%r17, [dev_e+44];
	cvt.rn.f64.s32 	%fd9, %r17;
	ld.const.u32 	%r18, [dev_e+48];
	cvt.rn.f64.s32 	%fd10, %r18;
	ld.const.u32 	%r19, [dev_e+56];
	cvt.rn.f64.s32 	%fd11, %r19;
	ld.const.u32 	%r20, [dev_e+60];
	cvt.rn.f64.s32 	%fd12, %r20;
	ld.const.u32 	%r21, [dev_e+64];
	cvt.rn.f64.s32 	%fd13, %r21;
	ld.const.u32 	%r22, [dev_e+68];
	cvt.rn.f64.s32 	%fd14, %r22;
$L__BB3_2:
	mul.hi.s32 	%r23, %r36, 42735993;
	shr.u32 	%r24, %r23, 31;
	shr.s32 	%r25, %r23, 1;
	add.s32 	%r26, %r25, %r24;
	mul.lo.s32 	%r27, %r26, 201;
	not.b32 	%r28, %r27;
	add.s32 	%r29, %r28, %r36;
	add.s32 	%r30, %r26, -1;
	max.u32 	%r31, %r29, %r30;
	setp.gt.u32 	%p2, %r31, 198;
	@%p2 bra 	$L__BB3_4;
	ld.param.u64 	%rd5, [_Z7PhysicsP9attribute_param_0];
	cvta.to.global.u64 	%rd2, %rd5;
	mul.wide.s32 	%rd3, %r36, 264;
	add.s64 	%rd4, %rd2, %rd3;
	ld.global.f64 	%fd15, [%rd4+216];
	st.global.f64 	[%rd4+232], %fd15;
	ld.global.f64 	%fd16, [%rd4+224];
	st.global.f64 	[%rd4+240], %fd16;
	ld.global.f64 	%fd17, [%rd4+72];
	st.global.f64 	[%rd4], %fd17;
	add.f64 	%fd18, %fd17, 0d0000000000000000;
	ld.const.u32 	%r32, [dev_e];
	cvt.rn.f64.s32 	%fd19, %r32;
	fma.rn.f64 	%fd20, %fd17, %fd19, 0d0000000000000000;
	ld.const.u32 	%r33, [dev_e+4];
	cvt.rn.f64.s32 	%fd21, %r33;
	fma.rn.f64 	%fd22, %fd17, %fd21, 0d0000000000000000;
	ld.global.f64 	%fd23, [%rd4+80];
	st.global.f64 	[%rd4+8], %fd23;
	add.f64 	%fd24, %fd23, %fd18;
	fma.rn.f64 	%fd25, %fd23, %fd1, %fd20;
	fma.rn.f64 	%fd26, %fd23, %fd2, %fd22;
	ld.global.f64 	%fd27, [%rd4+88];
	st.global.f64 	[%rd4+16], %fd27;
	add.f64 	%fd28, %fd27, %fd24;
	fma.rn.f64 	%fd29, %fd27, %fd3, %fd25;
	ld.const.u32 	%r34, [dev_e+20];
	cvt.rn.f64.s32 	%fd30, %r34;
	fma.rn.f64 	%fd31, %fd27, %fd30, %fd26;
	ld.global.f64 	%fd32, [%rd4+96];
	st.global.f64 	[%rd4+24], %fd32;
	add.f64 	%fd33, %fd32, %fd28;
	fma.rn.f64 	%fd34, %fd32, %fd4, %fd29;
	fma.rn.f64 	%fd35, %fd32, %fd5, %fd31;
	ld.global.f64 	%fd36, [%rd4+104];
	st.global.f64 	[%rd4+32], %fd36;
	add.f64 	%fd37, %fd36, %fd33;
	fma.rn.f64 	%fd38, %fd36, %fd6, %fd34;
	fma.rn.f64 	%fd39, %fd36, %fd7, %fd35;
	ld.global.f64 	%fd40, [%rd4+112];
	st.global.f64 	[%rd4+40], %fd40;
	add.f64 	%fd41, %fd40, %fd37;
	fma.rn.f64 	%fd42, %fd40, %fd8, %fd38;
	fma.rn.f64 	%fd43, %fd40, %fd9, %fd39;
	ld.global.f64 	%fd44, [%rd4+120];
	st.global.f64 	[%rd4+48], %fd44;
	add.f64 	%fd45, %fd44, %fd41;
	fma.rn.f64 	%fd46, %fd44, %fd10, %fd42;
	ld.const.u32 	%r35, [dev_e+52];
	cvt.rn.f64.s32 	%fd47, %r35;
	fma.rn.f64 	%fd48, %fd44, %fd47, %fd43;
	ld.global.f64 	%fd49, [%rd4+128];
	st.global.f64 	[%rd4+56], %fd49;
	add.f64 	%fd50, %fd49, %fd45;
	fma.rn.f64 	%fd51, %fd49, %fd11, %fd46;
	fma.rn.f64 	%fd52, %fd49, %fd12, %fd48;
	ld.global.f64 	%fd53, [%rd4+136];
	st.global.f64 	[%rd4+64], %fd53;
	add.f64 	%fd54, %fd53, %fd50;
	st.global.f64 	[%rd4+248], %fd54;
	fma.rn.f64 	%fd55, %fd53, %fd13, %fd51;
	fma.rn.f64 	%fd56, %fd53, %fd14, %fd52;
	div.rn.f64 	%fd57, %fd55, %fd54;
	st.global.f64 	[%rd4+216], %fd57;
	div.rn.f64 	%fd58, %fd56, %fd54;
	st.global.f64 	[%rd4+224], %fd58;
$L__BB3_4:
	add.s32 	%r36, %r36, %r3;
	setp.lt.s32 	%p3, %r36, 40401;
	@%p3 bra 	$L__BB3_2;
$L__BB3_5:
	ret;

}
	// .globl	_Z14MovingBoundaryP9attribute
.visible .entry _Z14MovingBoundaryP9attribute(
	.param .u64 .ptr .align 1 _Z14MovingBoundaryP9attribute_param_0
)
{
	.reg .pred 	%p<4>;
	.reg .b32 	%r<18>;
	.reg .b64 	%rd<29>;
	.reg .b64 	%fd<78>;

	mov.u32 	%r6, %tid.x;
	mov.u32 	%r7, %ctaid.x;
	mov.u32 	%r8, %ntid.x;
	mad.lo.s32 	%r16, %r7, %r8, %r6;
	setp.gt.s32 	%p1, %r16, 200;
	@%p1 bra 	$L__BB4_6;
	ld.const.f64 	%fd1, [dev_CS2];
	add.f64 	%fd2, %fd1, %fd1;
	mov.u64 	%rd15, dev_e;
	add.s64 	%rd10, %rd15, 8;
	mov.u64 	%rd16, dev_w;
	add.s64 	%rd9, %rd16, 8;
	mov.u32 	%r15, %nctaid.x;
$L__BB4_2:
	ld.param.u64 	%rd23, [_Z14MovingBoundaryP9attribute_param_0];
	cvta.to.global.u64 	%rd11, %rd23;
	mul.wide.s32 	%rd12, %r16, 264;
	add.s64 	%rd13, %rd11, %rd12;
	ld.global.f64 	%fd3, [%rd13+10559984];
	st.global.f64 	[%rd13+10613048], %fd3;
	mov.b64 	%rd14, 4591870180066957722;
	st.global.u64 	[%rd13+10613016], %rd14;
	ld.global.f64 	%fd4, [%rd13+10559952];
	ld.global.f64 	%fd5, [%rd13+10559960];
	mul.f64 	%fd12, %fd4, %fd4;
	fma.rn.f64 	%fd13, %fd5, %fd5, %fd12;
	div.rn.f64 	%fd6, %fd13, %fd2;
	add.s64 	%rd26, %rd13, 10612808;
	mov.b32 	%r17, 0;
	mov.f64 	%fd76, 0d3FB999999999999A;
	mov.u64 	%rd27, %rd9;
	mov.u64 	%rd28, %rd10;
	mov.f64 	%fd77, %fd3;
$L__BB4_3:
	ld.param.u64 	%rd24, [_Z14MovingBoundaryP9attribute_param_0];
	ld.const.u32 	%r10, [%rd28+-8];
	cvt.rn.f64.s32 	%fd14, %r10;
	ld.const.u32 	%r11, [%rd28+-4];
	cvt.rn.f64.s32 	%fd15, %r11;
	cvta.to.global.u64 	%rd17, %rd24;
	add.s64 	%rd19, %rd17, %rd12;
	ld.global.f64 	%fd16, [%rd19+10613024];
	mul.f64 	%fd17, %fd16, %fd15;
	fma.rn.f64 	%fd18, %fd76, %fd14, %fd17;
	mul.f64 	%fd19, %fd76, %fd76;
	fma.rn.f64 	%fd20, %fd16, %fd16, %fd19;
	ld.const.f64 	%fd21, [%rd27+-8];
	mul.f64 	%fd22, %fd77, %fd21;
	div.rn.f64 	%fd23, %fd18, %fd1;
	add.f64 	%fd24, %fd23, 0d3FF0000000000000;
	mul.f64 	%fd25, %fd18, %fd18;
	mul.f64 	%fd26, %fd1, %fd2;
	div.rn.f64 	%fd27, %fd25, %fd26;
	add.f64 	%fd28, %fd24, %fd27;
	div.rn.f64 	%fd29, %fd20, %fd2;
	sub.f64 	%fd30, %fd28, %fd29;
	ld.global.f64 	%fd31, [%rd26+-53072];
	fma.rn.f64 	%fd32, %fd22, %fd30, %fd31;
	mul.f64 	%fd33, %fd5, %fd15;
	fma.rn.f64 	%fd34, %fd4, %fd14, %fd33;
	mul.f64 	%fd35, %fd3, %fd21;
	div.rn.f64 	%fd36, %fd34, %fd1;
	add.f64 	%fd37, %fd36, 0d3FF0000000000000;
	mul.f64 	%fd38, %fd34, %fd34;
	div.rn.f64 	%fd39, %fd38, %fd26;
	add.f64 	%fd40, %fd37, %fd39;
	sub.f64 	%fd41, %fd40, %fd6;
	mul.f64 	%fd42, %fd35, %fd41;
	sub.f64 	%fd43, %fd32, %fd42;
	st.global.f64 	[%rd26+-8], %fd43;
	setp.eq.s32 	%p2, %r17, 8;
	@%p2 bra 	$L__BB4_5;
	ld.param.u64 	%rd25, [_Z14MovingBoundaryP9attribute_param_0];
	cvta.to.global.u64 	%rd20, %rd25;
	mul.wide.s32 	%rd21, %r16, 264;
	add.s64 	%rd22, %rd20, %rd21;
	ld.global.f64 	%fd44, [%rd22+10613048];
	ld.const.u32 	%r12, [%rd28];
	cvt.rn.f64.s32 	%fd45, %r12;
	ld.global.f64 	%fd46, [%rd22+10613016];
	ld.const.u32 	%r13, [%rd28+4];
	cvt.rn.f64.s32 	%fd47, %r13;
	ld.global.f64 	%fd48, [%rd22+10613024];
	mul.f64 	%fd49, %fd48, %fd47;
	fma.rn.f64 	%fd50, %fd46, %fd45, %fd49;
	mul.f64 	%fd51, %fd46, %fd46;
	fma.rn.f64 	%fd52, %fd48, %fd48, %fd51;
	ld.const.f64 	%fd53, [%rd27];
	mul.f64 	%fd54, %fd44, %fd53;
	div.rn.f64 	%fd55, %fd50, %fd1;
	add.f64 	%fd56, %fd55, 0d3FF0000000000000;
	mul.f64 	%fd57, %fd50, %fd50;
	mul.f64 	%fd58, %fd1, %fd2;
	div.rn.f64 	%fd59, %fd57, %fd58;
	add.f64 	%fd60, %fd56, %fd59;
	div.rn.f64 	%fd61, %fd52, %fd2;
	sub.f64 	%fd62, %fd60, %fd61;
	ld.global.f64 	%fd63, [%rd26+-53064];
	fma.rn.f64 	%fd64, %fd54, %fd62, %fd63;
	mul.f64 	%fd65, %fd5, %fd47;
	fma.rn.f64 	%fd66, %fd4, %fd45, %fd65;
	mul.f64 	%fd67, %fd3, %fd53;
	div.rn.f64 	%fd68, %fd66, %fd1;
	add.f64 	%fd69, %fd68, 0d3FF0000000000000;
	mul.f64 	%fd70, %fd66, %fd66;
	div.rn.f64 	%fd71, %fd70, %fd58;
	add.f64 	%fd72, %fd69, %fd71;
	sub.f64 	%fd73, %fd72, %fd6;
	mul.f64 	%fd74, %fd67, %fd73;
	sub.f64 	%fd75, %fd64, %fd74;
	st.global.f64 	[%rd26], %fd75;
	add.s32 	%r17, %r17, 2;
	ld.global.f64 	%fd77, [%rd22+10613048];
	ld.global.f64 	%fd76, [%rd22+10613016];
	add.s64 	%rd28, %rd28, 16;
	add.s64 	%rd27, %rd27, 16;
	add.s64 	%rd26, %rd26, 16;
	bra.uni 	$L__BB4_3;
$L__BB4_5:
	mad.lo.s32 	%r16, %r8, %r15, %r16;
	setp.lt.s32 	%p3, %r16, 201;
	@%p3 bra 	$L__BB4_2;
$L__BB4_6:
	ret;

}
	// .globl	_Z14StaticBoundaryP9attribute
.visible .entry _Z14StaticBoundaryP9attribute(
	.param .u64 .ptr .align 1 _Z14StaticBoundaryP9attribute_param_0
)
{
	.reg .pred 	%p<8>;
	.reg .b32 	%r<30>;
	.reg .b64 	%rd<32>;
	.reg .b64 	%fd<159>;

	mov.u32 	%r11, %tid.x;
	mov.u32 	%r12, %ctaid.x;
	mov.u32 	%r1, %ntid.x;
	mad.lo.s32 	%r28, %r12, %r1, %r11;
	setp.gt.s32 	%p1, %r28, 200;
	@%p1 bra 	$L__BB5_5;
	ld.const.f64 	%fd1, [dev_CS2];
	add.f64 	%fd2, %fd1, %fd1;
	mul.f64 	%fd3, %fd1, %fd2;
	mov.u64 	%rd18, dev_e;
	mov.u64 	%rd20, dev_w;
	mov.u32 	%r19, %nctaid.x;
	mov.u32 	%r26, %r28;
$L__BB5_2:
	ld.param.u64 	%rd27, [_Z14StaticBoundaryP9attribute_param_0];
	cvta.to.global.u64 	%rd14, %rd27;
	mul.wide.s32 	%rd15, %r26, 264;
	add.s64 	%rd16, %rd14, %rd15;
	add.s64 	%rd1, %rd16, 248;
	ld.global.f64 	%fd157, [%rd16+53312];
	st.global.f64 	[%rd16+248], %fd157;
	mov.b32 	%r27, 0;
	mov.f64 	%fd158, %fd157;
$L__BB5_3:
	shl.b32 	%r14, %r27, 1;
	mul.wide.u32 	%rd17, %r14, 4;
	add.s64 	%rd2, %rd18, %rd17;
	ld.const.u32 	%r15, [%rd2];
	cvt.rn.f64.s32 	%fd12, %r15;
	ld.global.f64 	%fd13, [%rd1+-32];
	ld.const.u32 	%r16, [%rd2+4];
	cvt.rn.f64.s32 	%fd14, %r16;
	ld.global.f64 	%fd15, [%rd1+-24];
	mul.f64 	%fd16, %fd15, %fd14;
	fma.rn.f64 	%fd17, %fd13, %fd12, %fd16;
	mul.f64 	%fd18, %fd13, %fd13;
	fma.rn.f64 	%fd19, %fd15, %fd15, %fd18;
	mul.wide.u32 	%rd19, %r27, 8;
	add.s64 	%rd3, %rd20, %rd19;
	ld.const.f64 	%fd20, [%rd3];
	mul.f64 	%fd21, %fd158, %fd20;
	div.rn.f64 	%fd22, %fd17, %fd1;
	add.f64 	%fd23, %fd22, 0d3FF0000000000000;
	mul.f64 	%fd24, %fd17, %fd17;
	div.rn.f64 	%fd25, %fd24, %fd3;
	add.f64 	%fd26, %fd23, %fd25;
	div.rn.f64 	%fd27, %fd19, %fd2;
	sub.f64 	%fd28, %fd26, %fd27;
	add.s64 	%rd21, %rd1, %rd19;
	add.s64 	%rd4, %rd21, -248;
	ld.global.f64 	%fd29, [%rd21+52816];
	fma.rn.f64 	%fd30, %fd21, %fd28, %fd29;
	ld.global.f64 	%fd31, [%rd1+53032];
	ld.global.f64 	%fd32, [%rd1+53040];
	mul.f64 	%fd33, %fd32, %fd14;
	fma.rn.f64 	%fd34, %fd31, %fd12, %fd33;
	mul.f64 	%fd35, %fd31, %fd31;
	fma.rn.f64 	%fd36, %fd32, %fd32, %fd35;
	mul.f64 	%fd37, %fd157, %fd20;
	div.rn.f64 	%fd38, %fd34, %fd1;
	add.f64 	%fd39, %fd38, 0d3FF0000000000000;
	mul.f64 	%fd40, %fd34, %fd34;
	div.rn.f64 	%fd41, %fd40, %fd3;
	add.f64 	%fd42, %fd39, %fd41;
	div.rn.f64 	%fd43, %fd36, %fd2;
	sub.f64 	%fd44, %fd42, %fd43;
	mul.f64 	%fd45, %fd37, %fd44;
	sub.f64 	%fd46, %fd30, %fd45;
	st.global.f64 	[%rd21+-248], %fd46;
	setp.eq.s32 	%p2, %r27, 8;
	@%p2 bra 	$L__BB5_4;
	bra.uni 	$L__BB5_12;
$L__BB5_4:
	mad.lo.s32 	%r26, %r1, %r19, %r26;
	setp.lt.s32 	%p3, %r26, 201;
	@%p3 bra 	$L__BB5_2;
$L__BB5_5:
	setp.gt.s32 	%p4, %r28, 199;
	@%p4 bra 	$L__BB5_11;
	ld.const.f64 	%fd4, [dev_CS2];
	add.f64 	%fd5, %fd4, %fd4;
	mul.f64 	%fd6, %fd4, %fd5;
	mov.u64 	%rd26, dev_e;
	add.s64 	%rd23, %rd26, 4;
	mov.u64 	%rd22, dev_w;
	mov.u32 	%r24, %ntid.x;
	mov.u32 	%r25, %nctaid.x;
$L__BB5_7:
	setp.lt.s32 	%p5, %r28, 1;
	@%p5 bra 	$L__BB5_10;
	ld.param.u64 	%rd28, [_Z14StaticBoundaryP9attribute_param_0];
	mul.lo.s32 	%r21, %r28, 201;
	cvta.to.global.u64 	%rd24, %rd28;
	mul.wide.u32 	%rd25, %r21, 264;
	add.s64 	%rd29, %rd24, %rd25;
	add.s64 	%rd5, %rd29, 248;
	ld.global.f64 	%fd84, [%rd29+512];
	st.global.f64 	[%rd29+248], %fd84;
	ld.global.f64 	%fd85, [%rd29+52784];
	st.global.f64 	[%rd29+53048], %fd85;
	mov.b32 	%r29, 0;
	mov.u64 	%rd30, %rd22;
	mov.u64 	%rd31, %rd23;
$L__BB5_9:
	ld.global.f64 	%fd86, [%rd5];
	ld.const.u32 	%r22, [%rd31+-4];
	cvt.rn.f64.s32 	%fd87, %r22;
	ld.global.f64 	%fd88, [%rd5+-32];
	ld.const.u32 	%r23, [%rd31];
	cvt.rn.f64.s32 	%fd89, %r23;
	ld.global.f64 	%fd90, [%rd5+-24];
	mul.f64 	%fd91, %fd90, %fd89;
	fma.rn.f64 	%fd92, %fd88, %fd87, %fd91;
	mul.f64 	%fd93, %fd88, %fd88;
	fma.rn.f64 	%fd94, %fd90, %fd90, %fd93;
	ld.const.f64 	%fd95, [%rd30];
	mul.f64 	%fd96, %fd86, %fd95;
	div.rn.f64 	%fd97, %fd92, %fd4;
	add.f64 	%fd98, %fd97, 0d3FF0000000000000;
	mul.f64 	%fd99, %fd92, %fd92;
	div.rn.f64 	%fd100, %fd99, %fd6;
	add.f64 	%fd101, %fd98, %fd100;
	div.rn.f64 	%fd102, %fd94, %fd5;
	sub.f64 	%fd103, %fd101, %fd102;
	ld.global.f64 	%fd104, [%rd29+264];
	fma.rn.f64 	%fd105, %fd96, %fd103, %fd104;
	ld.global.f64 	%fd106, [%rd5+264];
	ld.global.f64 	%fd107, [%rd5+232];
	ld.global.f64 	%fd108, [%rd5+240];
	mul.f64 	%fd109, %fd108, %fd89;
	fma.rn.f64 	%fd110, %fd107, %fd87, %fd109;
	mul.f64 	%fd111, %fd107, %fd107;
	fma.rn.f64 	%fd112, %fd108, %fd108, %fd111;
	mul.f64 	%fd113, %fd106, %fd95;
	div.rn.f64 	%fd114, %fd110, %fd4;
	add.f64 	%fd115, %fd114, 0d3FF0000000000000;
	mul.f64 	%fd116, %fd110, %fd110;
	div.rn.f64 	%fd117, %fd116, %fd6;
	add.f64 	%fd118, %fd115, %fd117;
	div.rn.f64 	%fd119, %fd112, %fd5;
	sub.f64 	%fd120, %fd118, %fd119;
	mul.f64 	%fd121, %fd113, %fd120;
	sub.f64 	%fd122, %fd105, %fd121;
	st.global.f64 	[%rd29], %fd122;
	ld.global.f64 	%fd123, [%rd5+52800];
	ld.global.f64 	%fd124, [%rd5+52768];
	ld.global.f64 	%fd125, [%rd5+52776];
	mul.f64 	%fd126, %fd125, %fd89;
	fma.rn.f64 	%fd127, %fd124, %fd87, %fd126;
	mul.f64 	%fd128, %fd124, %fd124;
	fma.rn.f64 	%fd129, %fd125, %fd125, %fd128;
	mul.f64 	%fd130, %fd123, %fd95;
	div.rn.f64 	%fd131, %fd127, %fd4;
	add.f64 	%fd132, %fd131, 0d3FF0000000000000;
	mul.f64 	%fd133, %fd127, %fd127;
	div.rn.f64 	%fd134, %fd133, %fd6;
	add.f64 	%fd135, %fd132, %fd134;
	div.rn.f64 	%fd136, %fd129, %fd5;
	sub.f64 	%fd137, %fd135, %fd136;
	ld.global.f64 	%fd138, [%rd29+52536];
	fma.rn.f64 	%fd139, %fd130, %fd137, %fd138;
	ld.global.f64 	%fd140, [%rd5+52536];
	ld.global.f64 	%fd141, [%rd5+52504];
	ld.global.f64 	%fd142, [%rd5+52512];
	mul.f64 	%fd143, %fd142, %fd89;
	fma.rn.f64 	%fd144, %fd141, %fd87, %fd143;
	mul.f64 	%fd145, %fd141, %fd141;
	fma.rn.f64 	%fd146, %fd142, %fd142, %fd145;
	mul.f64 	%fd147, %fd140, %fd95;
	div.rn.f64 	%fd148, %fd144, %fd4;
	add.f64 	%fd149, %fd148, 0d3FF0000000000000;
	mul.f64 	%fd150, %fd144, %fd144;
	div.rn.f64 	%fd151, %fd150, %fd6;
	add.f64 	%fd152, %fd149, %fd151;
	div.rn.f64 	%fd153, %fd146, %fd5;
	sub.f64 	%fd154, %fd152, %fd153;
	mul.f64 	%fd155, %fd147, %fd154;
	sub.f64 	%fd156, %fd139, %fd155;
	st.global.f64 	[%rd29+52800], %fd156;
	add.s32 	%r29, %r29, 1;
	add.s64 	%rd31, %rd31, 8;
	add.s64 	%rd30, %rd30, 8;
	add.s64 	%rd29, %rd29, 8;
	setp.ne.s32 	%p6, %r29, 9;
	@%p6 bra 	$L__BB5_9;
$L__BB5_10:
	mad.lo.s32 	%r28, %r24, %r25, %r28;
	setp.lt.s32 	%p7, %r28, 200;
	@%p7 bra 	$L__BB5_7;
$L__BB5_11:
	ret;
$L__BB5_12:
	ld.global.f64 	%fd47, [%rd1];
	ld.const.u32 	%r17, [%rd2+8];
	cvt.rn.f64.s32 	%fd48, %r17;
	ld.global.f64 	%fd49, [%rd1+-32];
	ld.const.u32 	%r18, [%rd2+12];
	cvt.rn.f64.s32 	%fd50, %r18;
	ld.global.f64 	%fd51, [%rd1+-24];
	mul.f64 	%fd52, %fd51, %fd50;
	fma.rn.f64 	%fd53, %fd49, %fd48, %fd52;
	mul.f64 	%fd54, %fd49, %fd49;
	fma.rn.f64 	%fd55, %fd51, %fd51, %fd54;
	ld.const.f64 	%fd56, [%rd3+8];
	mul.f64 	%fd57, %fd47, %fd56;
	div.rn.f64 	%fd58, %fd53, %fd1;
	add.f64 	%fd59, %fd58, 0d3FF0000000000000;
	mul.f64 	%fd60, %fd53, %fd53;
	div.rn.f64 	%fd61, %fd60, %fd3;
	add.f64 	%fd62, %fd59, %fd61;
	div.rn.f64 	%fd63, %fd55, %fd2;
	sub.f64 	%fd64, %fd62, %fd63;
	ld.global.f64 	%fd65, [%rd4+53072];
	fma.rn.f64 	%fd66, %fd57, %fd64, %fd65;
	ld.global.f64 	%fd67, [%rd1+53064];
	ld.global.f64 	%fd68, [%rd1+53032];
	ld.global.f64 	%fd69, [%rd1+53040];
	mul.f64 	%fd70, %fd69, %fd50;
	fma.rn.f64 	%fd71, %fd68, %fd48, %fd70;
	mul.f64 	%fd72, %fd68, %fd68;
	fma.rn.f64 	%fd73, %fd69, %fd69, %fd72;
	mul.f64 	%fd74, %fd67, %fd56;
	div.rn.f64 	%fd75, %fd71, %fd1;
	add.f64 	%fd76, %fd75, 0d3FF0000000000000;
	mul.f64 	%fd77, %fd71, %fd71;
	div.rn.f64 	%fd78, %fd77, %fd3;
	add.f64 	%fd79, %fd76, %fd78;
	div.rn.f64 	%fd80, %fd73, %fd2;
	sub.f64 	%fd81, %fd79, %fd80;
	mul.f64 	%fd82, %fd74, %fd81;
	sub.f64 	%fd83, %fd66, %fd82;
	st.global.f64 	[%rd4+8], %fd83;
	add.s32 	%r27, %r27, 2;
	ld.global.f64 	%fd158, [%rd1];
	ld.global.f64 	%fd157, [%rd1+53064];
	bra.uni 	$L__BB5_3;

}
	// .globl	_Z5ErrorP9attributePd
.visible .entry _Z5ErrorP9attributePd(
	.param .u64 .ptr .align 1 _Z5ErrorP9attributePd_param_0,
	.param .u64 .ptr .align 1 _Z5ErrorP9attributePd_param_1
)
{
	.reg .pred 	%p<13>;
	.reg .b16 	%rs<69>;
	.reg .b32 	%r<43>;
	.reg .b64 	%rd<16>;
	.reg .b64 	%fd<106>;
	// demoted variable
	.shared .align 8 .b8 _ZZ5ErrorP9attributePdE5cache[8192];
	ld.param.u64 	%rd3, [_Z5ErrorP9attributePd_param_0];
	ld.param.u64 	%rd2, [_Z5ErrorP9attributePd_param_1];
	cvta.to.global.u64 	%rd1, %rd3;
	mov.u32 	%r1, %tid.x;
	shl.b32 	%r26, %r1, 4;
	mov.u32 	%r27, _ZZ5ErrorP9attributePdE5cache;
	add.s32 	%r2, %r27, %r26;
	mov.b64 	%rd4, 0;
	st.shared.u64 	[%r2], %rd4;
	st.shared.u64 	[%r2+8], %rd4;
	mov.u32 	%r42, %ntid.x;
	add.s32 	%r28, %r1, %r42;
	cvt.u16.u32 	%rs21, %r28;
	sub.s16 	%rs22, -25136, %rs21;
	cvt.u16.u32 	%rs1, %r42;
	div.u16 	%rs23, %rs22, %rs1;
	and.b16  	%rs2, %rs23, 3;
	setp.eq.s16 	%p1, %rs2, 2;
	mov.f64 	%fd98, 0d0000000000000000;
	mov.f64 	%fd99, %fd98;
	mov.u32 	%r37, %r1;
	@%p1 bra 	$L__BB6_5;
	cvt.u32.u16 	%r4, %rs2;
	mov.b32 	%r36, 0;
	mov.f64 	%fd98, 0d0000000000000000;
	mov.u32 	%r37, %r1;
$L__BB6_2:
	.pragma "nounroll";
	cvt.u16.u32 	%rs24, %r37;
	mul.hi.u16 	%rs25, %rs24, -23801;
	shr.u16 	%rs26, %rs25, 7;
	mul.lo.s16 	%rs28, %rs26, 201;
	not.b16 	%rs29, %rs28;
	add.s16 	%rs30, %rs29, %rs24;
	add.s16 	%rs31, %rs26, -1;
	max.u16 	%rs32, %rs30, %rs31;
	setp.gt.u16 	%p2, %rs32, 198;
	@%p2 bra 	$L__BB6_4;
	mul.wide.u32 	%rd5, %r37, 264;
	add.s64 	%rd6, %rd1, %rd5;
	ld.global.f64 	%fd29, [%rd6+216];
	ld.global.f64 	%fd30, [%rd6+232];
	sub.f64 	%fd31, %fd29, %fd30;
	ld.global.f64 	%fd32, [%rd6+224];
	ld.global.f64 	%fd33, [%rd6+240];
	sub.f64 	%fd34, %fd32, %fd33;
	mul.f64 	%fd35, %fd34, %fd34;
	fma.rn.f64 	%fd36, %fd31, %fd31, %fd35;
	add.f64 	%fd99, %fd99, %fd36;
	st.shared.f64 	[%r2], %fd99;
	mul.f64 	%fd37, %fd32, %fd32;
	fma.rn.f64 	%fd38, %fd29, %fd29, %fd37;
	add.f64 	%fd98, %fd98, %fd38;
	st.shared.f64 	[%r2+8], %fd98;
$L__BB6_4:
	add.s32 	%r37, %r37, %r42;
	add.s32 	%r36, %r36, 1;
	xor.b32  	%r30, %r36, %r4;
	setp.ne.s32 	%p3, %r30, 2;
	@%p3 bra 	$L__BB6_2;
$L__BB6_5:
	shl.b16 	%rs3, %rs1, 1;
	cvt.u16.u32 	%rs67, %r37;
	add.s16 	%rs68, %rs3, %rs67;
	shl.b16 	%rs6, %rs1, 2;
	shl.b32 	%r31, %r42, 1;
	add.s32 	%r40, %r37, %r31;
	shl.b32 	%r11, %r42, 2;
	mul.lo.s16 	%rs7, %rs1, 3;
	add.s16 	%rs66, %rs7, %rs67;
	mad.lo.s32 	%r39, %r42, 3, %r37;
	add.s32 	%r38, %r42, %r37;
	cvt.u16.u32 	%rs64, %r38;
	add.s16 	%rs65, %rs64, -1;
$L__BB6_6:
	mul.hi.u16 	%rs33, %rs67, -23801;
	shr.u16 	%rs34, %rs33, 7;
	mad.lo.s16 	%rs35, %rs34, -201, %rs67;
	add.s16 	%rs36, %rs35, -1;
	add.s16 	%rs37, %rs34, -1;
	max.u16 	%rs38, %rs36, %rs37;
	setp.gt.u16 	%p4, %rs38, 198;
	@%p4 bra 	$L__BB6_8;
	mul.wide.u32 	%rd7, %r37, 264;
	add.s64 	%rd8, %rd1, %rd7;
	ld.global.f64 	%fd39, [%rd8+216];
	ld.global.f64 	%fd40, [%rd8+232];
	sub.f64 	%fd41, %fd39, %fd40;
	ld.global.f64 	%fd42, [%rd8+224];
	ld.global.f64 	%fd43, [%rd8+240];
	sub.f64 	%fd44, %fd42, %fd43;
	mul.f64 	%fd45, %fd44, %fd44;
	fma.rn.f64 	%fd46, %fd41, %fd41, %fd45;
	add.f64 	%fd99, %fd99, %fd46;
	st.shared.f64 	[%r2], %fd99;
	mul.f64 	%fd47, %fd42, %fd42;
	fma.rn.f64 	%fd48, %fd39, %fd39, %fd47;
	add.f64 	%fd98, %fd98, %fd48;
	st.shared.f64 	[%r2+8], %fd98;
$L__BB6_8:
	mul.hi.u16 	%rs39, %rs64, -23801;
	shr.u16 	%rs40, %rs39, 7;
	mul.lo.s16 	%rs41, %rs40, 201;
	sub.s16 	%rs42, %rs65, %rs41;
	add.s16 	%rs43, %rs40, -1;
	max.u16 	%rs44, %rs42, %rs43;
	setp.gt.u16 	%p5, %rs44, 198;
	@%p5 bra 	$L__BB6_10;
	mul.wide.u32 	%rd9, %r38, 264;
	add.s64 	%rd10, %rd1, %rd9;
	ld.global.f64 	%fd49, [%rd10+216];
	ld.global.f64 	%fd50, [%rd10+232];
	sub.f64 	%fd51, %fd49, %fd50;
	ld.global.f64 	%fd52, [%rd10+224];
	ld.global.f64 	%fd53, [%rd10+240];
	sub.f64 	%fd54, %fd52, %fd53;
	mul.f64 	%fd55, %fd54, %fd54;
	fma.rn.f64 	%fd56, %fd51, %fd51, %fd55;
	add.f64 	%fd99, %fd99, %fd56;
	st.shared.f64 	[%r2], %fd99;
	mul.f64 	%fd57, %fd52, %fd52;
	fma.rn.f64 	%fd58, %fd49, %fd49, %fd57;
	add.f64 	%fd98, %fd98, %fd58;
	st.shared.f64 	[%r2+8], %fd98;
$L__BB6_10:
	add.s32 	%r18, %r37, %r42;
	add.s16 	%rs45, %rs3, %rs67;
	mul.hi.u16 	%rs46, %rs45, -23801;
	shr.u16 	%rs47, %rs46, 7;
	mul.hi.u16 	%rs49, %rs68, -23801;
	shr.u16 	%rs50, %rs49, 7;
	mad.lo.s16 	%rs51, %rs50, -201, %rs45;
	add.s16 	%rs52, %rs51, -1;
	add.s16 	%rs53, %rs47, -1;
	max.u16 	%rs54, %rs52, %rs53;
	setp.gt.u16 	%p6, %rs54, 198;
	@%p6 bra 	$L__BB6_12;
	mul.wide.u32 	%rd11, %r40, 264;
	add.s64 	%rd12, %rd1, %rd11;
	ld.global.f64 	%fd59, [%rd12+216];
	ld.global.f64 	%fd60, [%rd12+232];
	sub.f64 	%fd61, %fd59, %fd60;
	ld.global.f64 	%fd62, [%rd12+224];
	ld.global.f64 	%fd63, [%rd12+240];
	sub.f64 	%fd64, %fd62, %fd63;
	mul.f64 	%fd65, %fd64, %fd64;
	fma.rn.f64 	%fd66, %fd61, %fd61, %fd65;
	add.f64 	%fd99, %fd99, %fd66;
	st.shared.f64 	[%r2], %fd99;
	mul.f64 	%fd67, %fd62, %fd62;
	fma.rn.f64 	%fd68, %fd59, %fd59, %fd67;
	add.f64 	%fd98, %fd98, %fd68;
	st.shared.f64 	[%r2+8], %fd98;
$L__BB6_12:
	add.s32 	%r19, %r18, %r42;
	add.s16 	%rs55, %rs7, %rs67;
	mul.hi.u16 	%rs56, %rs55, -23801;
	shr.u16 	%rs57, %rs56, 7;
	mul.hi.u16 	%rs58, %rs66, -23801;
	shr.u16 	%rs59, %rs58, 7;
	mad.lo.s16 	%rs60, %rs59, -201, %rs55;
	add.s16 	%rs61, %rs60, -1;
	add.s16 	%rs62, %rs57, -1;
	max.u16 	%rs63, %rs61, %rs62;
	setp.gt.u16 	%p7, %rs63, 198;
	@%p7 bra 	$L__BB6_14;
	mul.wide.u32 	%rd13, %r39, 264;
	add.s64 	%rd14, %rd1, %rd13;
	ld.global.f64 	%fd69, [%rd14+216];
	ld.global.f64 	%fd70, [%rd14+232];
	sub.f64 	%fd71, %fd69, %fd70;
	ld.global.f64 	%fd72, [%rd14+224];
	ld.global.f64 	%fd73, [%rd14+240];
	sub.f64 	%fd74, %fd72, %fd73;
	mul.f64 	%fd75, %fd74, %fd74;
	fma.rn.f64 	%fd76, %fd71, %fd71, %fd75;
	add.f64 	%fd99, %fd99, %fd76;
	st.shared.f64 	[%r2], %fd99;
	mul.f64 	%fd77, %fd72, %fd72;
	fma.rn.f64 	%fd78, %fd69, %fd69, %fd77;
	add.f64 	%fd98, %fd98, %fd78;
	st.shared.f64 	[%r2+8], %fd98;
$L__BB6_14:
	add.s32 	%r32, %r19, %r42;
	add.s32 	%r37, %r32, %r42;
	add.s16 	%rs68, %rs68, %rs6;
	add.s16 	%rs67, %rs67, %rs6;
	add.s32 	%r40, %r40, %r11;
	add.s16 	%rs66, %rs66, %rs6;
	add.s32 	%r39, %r39, %r11;
	add.s32 	%r38, %r38, %r11;
	add.s16 	%rs65, %rs65, %rs6;
	add.s16 	%rs64, %rs64, %rs6;
	setp.lt.u32 	%p8, %r37, 40401;
	@%p8 bra 	$L__BB6_6;
	bar.sync 	0;
	setp.lt.u32 	%p9, %r42, 2;
	@%p9 bra 	$L__BB6_19;
$L__BB6_16:
	shr.u32 	%r25, %r42, 1;
	setp.ge.u32 	%p10, %r1, %r25;
	@%p10 bra 	$L__BB6_18;
	shl.b32 	%r33, %r25, 4;
	add.s32 	%r34, %r2, %r33;
	ld.shared.f64 	%fd79, [%r34];
	ld.shared.f64 	%fd80, [%r2];
	add.f64 	%fd81, %fd79, %fd80;
	st.shared.f64 	[%r2], %fd81;
	ld.shared.f64 	%fd82, [%r34+8];
	ld.shared.f64 	%fd83, [%r2+8];
	add.f64 	%fd84, %fd82, %fd83;
	st.shared.f64 	[%r2+8], %fd84;
$L__BB6_18:
	bar.sync 	0;
	setp.gt.u32 	%p11, %r42, 3;
	mov.u32 	%r42, %r25;
	@%p11 bra 	$L__BB6_16;
$L__BB6_19:
	setp.ne.s32 	%p12, %r1, 0;
	@%p12 bra 	$L__BB6_21;
	ld.shared.f64 	%fd85, [_ZZ5ErrorP9attributePdE5cache];
	ld.shared.f64 	%fd86, [_ZZ5ErrorP9attributePdE5cache+8];
	add.f64 	%fd87, %fd86, 0d3DDB7CDFD9D7BDBB;
	div.rn.f64 	%fd88, %fd85, %fd87;
	sqrt.rn.f64 	%fd89, %fd88;
	cvta.to.global.u64 	%rd15, %rd2;
	st.global.f64 	[%rd15], %fd89;
$L__BB6_21:
	ret;

}
	// .globl	_Z5WatchP9attributePd
.visible .entry _Z5WatchP9attributePd(
	.param .u64 .ptr .align 1 _Z5WatchP9attributePd_param_0,
	.param .u64 .ptr .align 1 _Z5WatchP9attributePd_param_1
)
{
	.reg .pred 	%p<13>;
	.reg .b16 	%rs<71>;
	.reg .b32 	%r<74>;
	.reg .b64 	%rd<16>;
	.reg .b64 	%fd<36>;
	// demoted variable
	.shared .align 4 .b8 _ZZ5WatchP9attributePdE6cachen[2048];
	// demoted variable
	.shared .align 8 .b8 _ZZ5WatchP9attributePdE5cache[4096];
	ld.param.u64 	%rd3, [_Z5WatchP9attributePd_param_0];
	ld.param.u64 	%rd2, [_Z5WatchP9attributePd_param_1];
	cvta.to.global.u64 	%rd1, %rd3;
	mov.u32 	%r1, %tid.x;
	shl.b32 	%r41, %r1, 2;
	mov.u32 	%r42, _ZZ5WatchP9attributePdE6cachen;
	add.s32 	%r2, %r42, %r41;
	mov.b32 	%r69, 0;
	st.shared.u32 	[%r2], %r69;
	shl.b32 	%r43, %r1, 3;
	mov.u32 	%r44, _ZZ5WatchP9attributePdE5cache;
	add.s32 	%r3, %r44, %r43;
	mov.b64 	%rd4, 0;
	st.shared.u64 	[%r3], %rd4;
	mov.u32 	%r73, %ntid.x;
	add.s32 	%r45, %r1, %r73;
	cvt.u16.u32 	%rs23, %r45;
	sub.s16 	%rs24, -25136, %rs23;
	cvt.u16.u32 	%rs1, %r73;
	div.u16 	%rs25, %rs24, %rs1;
	and.b16  	%rs2, %rs25, 3;
	setp.eq.s16 	%p1, %rs2, 2;
	mov.f64 	%fd32, 0d0000000000000000;
	mov.u32 	%r63, %r1;
	@%p1 bra 	$L__BB7_5;
	cvt.u32.u16 	%r5, %rs2;
	mov.b32 	%r69, 0;
	mov.f64 	%fd32, 0d0000000000000000;
	mov.u32 	%r63, %r1;
	mov.u32 	%r60, %r69;
$L__BB7_2:
	.pragma "nounroll";
	cvt.u16.u32 	%rs26, %r63;
	mul.hi.u16 	%rs27, %rs26, -23801;
	shr.u16 	%rs28, %rs27, 7;
	mul.lo.s16 	%rs30, %rs28, 201;
	not.b16 	%rs31, %rs30;
	add.s16 	%rs32, %rs31, %rs26;
	add.s16 	%rs33, %rs28, -1;
	max.u16 	%rs34, %rs32, %rs33;
	setp.gt.u16 	%p2, %rs34, 198;
	@%p2 bra 	$L__BB7_4;
	add.s32 	%r69, %r69, 1;
	st.shared.u32 	[%r2], %r69;
	mul.wide.u32 	%rd5, %r63, 264;
	add.s64 	%rd6, %rd1, %rd5;
	ld.global.f64 	%fd16, [%rd6+248];
	add.f64 	%fd32, %fd16, %fd32;
	st.shared.f64 	[%r3], %fd32;
$L__BB7_4:
	add.s32 	%r63, %r63, %r73;
	add.s32 	%r60, %r60, 1;
	xor.b32  	%r47, %r60, %r5;
	setp.ne.s32 	%p3, %r47, 2;
	@%p3 bra 	$L__BB7_2;
$L__BB7_5:
	shl.b16 	%rs3, %rs1, 1;
	add.s16 	%rs4, %rs3, -1;
	cvt.u16.u32 	%rs69, %r63;
	add.s16 	%rs70, %rs3, %rs69;
	shl.b16 	%rs7, %rs1, 2;
	shl.b32 	%r48, %r73, 1;
	add.s32 	%r66, %r63, %r48;
	shl.b32 	%r16, %r73, 2;
	mul.lo.s16 	%rs8, %rs1, 3;
	add.s16 	%rs9, %rs8, -1;
	add.s16 	%rs68, %rs8, %rs69;
	mad.lo.s32 	%r65, %r73, 3, %r63;
	add.s32 	%r64, %r73, %r63;
	cvt.u16.u32 	%rs66, %r64;
	add.s16 	%rs67, %rs66, -1;
$L__BB7_6:
	mul.hi.u16 	%rs35, %rs69, -23801;
	shr.u16 	%rs36, %rs35, 7;
	mad.lo.s16 	%rs37, %rs36, -201, %rs69;
	add.s16 	%rs38, %rs37, -1;
	add.s16 	%rs39, %rs36, -1;
	max.u16 	%rs40, %rs38, %rs39;
	setp.gt.u16 	%p4, %rs40, 198;
	@%p4 bra 	$L__BB7_8;
	add.s32 	%r69, %r69, 1;
	st.shared.u32 	[%r2], %r69;
	mul.wide.u32 	%rd7, %r63, 264;
	add.s64 	%rd8, %rd1, %rd7;
	ld.global.f64 	%fd17, [%rd8+248];
	add.f64 	%fd32, %fd17, %fd32;
	st.shared.f64 	[%r3], %fd32;
$L__BB7_8:
	mul.hi.u16 	%rs41, %rs66, -23801;
	shr.u16 	%rs42, %rs41, 7;
	mul.lo.s16 	%rs43, %rs42, 201;
	sub.s16 	%rs44, %rs67, %rs43;
	add.s16 	%rs45, %rs42, -1;
	max.u16 	%rs46, %rs44, %rs45;
	setp.gt.u16 	%p5, %rs46, 198;
	@%p5 bra 	$L__BB7_10;
	add.s32 	%r69, %r69, 1;
	st.shared.u32 	[%r2], %r69;
	mul.wide.u32 	%rd9, %r64, 264;
	add.s64 	%rd10, %rd1, %rd9;
	ld.global.f64 	%fd18, [%rd10+248];
	add.f64 	%fd32, %fd18, %fd32;
	st.shared.f64 	[%r3], %fd32;
$L__BB7_10:
	add.s32 	%r28, %r63, %r73;
	add.s16 	%rs47, %rs3, %rs69;
	mul.hi.u16 	%rs48, %rs47, -23801;
	shr.u16 	%rs49, %rs48, 7;
	add.s16 	%rs51, %rs4, %rs69;
	mul.hi.u16 	%rs52, %rs70, -23801;
	shr.u16 	%rs53, %rs52, 7;
	mad.lo.s16 	%rs54, %rs53, -201, %rs51;
	add.s16 	%rs55, %rs49, -1;
	max.u16 	%rs56, %rs54, %rs55;
	setp.gt.u16 	%p6, %rs56, 198;
	@%p6 bra 	$L__BB7_12;
	add.s32 	%r69, %r69, 1;
	st.shared.u32 	[%r2], %r69;
	mul.wide.u32 	%rd11, %r66, 264;
	add.s64 	%rd12, %rd1, %rd11;
	ld.global.f64 	%fd19, [%rd12+248];
	add.f64 	%fd32, %fd19, %fd32;
	st.shared.f64 	[%r3], %fd32;
$L__BB7_12:
	add.s32 	%r31, %r28, %r73;
	add.s16 	%rs57, %rs8, %rs69;
	mul.hi.u16 	%rs58, %rs57, -23801;
	shr.u16 	%rs59, %rs58, 7;
	add.s16 	%rs60, %rs9, %rs69;
	mul.hi.u16 	%rs61, %rs68, -23801;
	shr.u16 	%rs62, %rs61, 7;
	mad.lo.s16 	%rs63, %rs62, -201, %rs60;
	add.s16 	%rs64, %rs59, -1;
	max.u16 	%rs65, %rs63, %rs64;
	setp.gt.u16 	%p7, %rs65, 198;
	@%p7 bra 	$L__BB7_14;
	add.s32 	%r69, %r69, 1;
	st.shared.u32 	[%r2], %r69;
	mul.wide.u32 	%rd13, %r65, 264;
	add.s64 	%rd14, %rd1, %rd13;
	ld.global.f64 	%fd20, [%rd14+248];
	add.f64 	%fd32, %fd20, %fd32;
	st.shared.f64 	[%r3], %fd32;
$L__BB7_14:
	add.s32 	%r49, %r31, %r73;
	add.s32 	%r63, %r49, %r73;
	add.s16 	%rs70, %rs70, %rs7;
	add.s16 	%rs69, %rs69, %rs7;
	add.s32 	%r66, %r66, %r16;
	add.s16 	%rs68, %rs68, %rs7;
	add.s32 	%r65, %r65, %r16;
	add.s32 	%r64, %r64, %r16;
	add.s16 	%rs67, %rs67, %rs7;
	add.s16 	%rs66, %rs66, %rs7;
	setp.lt.u32 	%p8, %r63, 40401;
	@%p8 bra 	$L__BB7_6;
	bar.sync 	0;
	setp.lt.u32 	%p9, %r73, 2;
	@%p9 bra 	$L__BB7_19;
$L__BB7_16:
	shr.u32 	%r39, %r73, 1;
	setp.ge.u32 	%p10, %r1, %r39;
	@%p10 bra 	$L__BB7_18;
	shl.b32 	%r50, %r39, 3;
	add.s32 	%r51, %r3, %r50;
	ld.shared.f64 	%fd21, [%r51];
	ld.shared.f64 	%fd22, [%r3];
	add.f64 	%fd23, %fd21, %fd22;
	st.shared.f64 	[%r3], %fd23;
	shl.b32 	%r52, %r39, 2;
	add.s32 	%r53, %r2, %r52;
	ld.shared.u32 	%r54, [%r53];
	ld.shared.u32 	%r55, [%r2];
	add.s32 	%r56, %r55, %r54;
	st.shared.u32 	[%r2], %r56;
$L__BB7_18:
	bar.sync 	0;
	setp.gt.u32 	%p11, %r73, 3;
	mov.u32 	%r73, %r39;
	@%p11 bra 	$L__BB7_16;
$L__BB7_19:
	setp.ne.s32 	%p12, %r1, 0;
	@%p12 bra 	$L__BB7_21;
	ld.shared.f64 	%fd24, [_ZZ5WatchP9attributePdE5cache];
	ld.shared.u32 	%r57, [_ZZ5WatchP9attributePdE6cachen];
	cvt.rn.f64.s32 	%fd25, %r57;
	add.f64 	%fd26, %fd25, 0d3DDB7CDFD9D7BDBB;
	div.rn.f64 	%fd27, %fd24, %fd26;
	cvta.to.global.u64 	%rd15, %rd2;
	st.global.f64 	[%rd15], %fd27;
$L__BB7_21:
	ret;

}
	// .globl	_Z4CvorP9attribute
.visible .entry _Z4CvorP9attribute(
	.param .u64 .ptr .align 1 _Z4CvorP9attribute_param_0
)
{
	.reg .pred 	%p<4>;
	.reg .b32 	%r<23>;
	.reg .b64 	%rd<11>;
	.reg .b64 	%fd<10>;

	ld.param.u64 	%rd2, [_Z4CvorP9attribute_param_0];
	mov.u32 	%r9, %tid.x;
	mov.u32 	%r10, %ctaid.x;
	mov.u32 	%r1, %ntid.x;
	mad.lo.s32 	%r22, %r10, %r1, %r9;
	setp.gt.s32 	%p1, %r22, 40400;
	@%p1 bra 	$L__BB8_5;
	cvta.to.global.u64 	%rd1, %rd2;
	mov.u32 	%r11, %nctaid.x;
	mul.lo.s32 	%r3, %r1, %r11;
$L__BB8_2:
	mul.hi.s32 	%r12, %r22, 42735993;
	shr.u32 	%r13, %r12, 31;
	shr.s32 	%r14, %r12, 1;
	add.s32 	%r5, %r14, %r13;
	mul.lo.s32 	%r15, %r5, 201;
	sub.s32 	%r6, %r22, %r15;
	add.s32 	%r7, %r6, -1;
	add.s32 	%r16, %r5, -1;
	max.u32 	%r17, %r7, %r16;
	setp.gt.u32 	%p2, %r17, 198;
	@%p2 bra 	$L__BB8_4;
	add.s32 	%r19, %r6, %r15;
	mul.wide.u32 	%rd3, %r19, 264;
	add.s64 	%rd4, %rd1, %rd3;
	ld.global.f64 	%fd1, [%rd4+488];
	add.s32 	%r20, %r15, %r7;
	mul.wide.u32 	%rd5, %r20, 264;
	add.s64 	%rd6, %rd1, %rd5;
	ld.global.f64 	%fd2, [%rd6+224];
	sub.f64 	%fd3, %fd1, %fd2;
	mul.f64 	%fd4, %fd3, 0d3FE0000000000000;
	mul.wide.s32 	%rd7, %r22, 264;
	add.s64 	%rd8, %rd1, %rd7;
	ld.global.f64 	%fd5, [%rd4+53280];
	add.s32 	%r21, %r19, -201;
	mul.wide.u32 	%rd9, %r21, 264;
	add.s64 	%rd10, %rd1, %rd9;
	ld.global.f64 	%fd6, [%rd10+216];
	sub.f64 	%fd7, %fd5, %fd6;
	mul.f64 	%fd8, %fd7, 0d3FE0000000000000;
	sub.f64 	%fd9, %fd4, %fd8;
	st.global.f64 	[%rd8+256], %fd9;
$L__BB8_4:
	add.s32 	%r22, %r22, %r3;
	setp.lt.s32 	%p3, %r22, 40401;
	@%p3 bra 	$L__BB8_2;
$L__BB8_5:
	ret;

}


// ===== COMPILED SASS (sm_100) =====

	.target	sm_100

	.elftype	@"ET_EXEC"


//--------------------- .note.nv.tkinfo           --------------------------
	.section	.note.nv.tkinfo,"",@"SHT_NOTE"
	.sectionflags	@"SHF_NOTE_NV_TKINFO"
	.tkinfo
        /*0018*/ 	.word	0x00000002
        /*0030*/ 	.string	""
        /*0030*/ 	.string	"ptxas"
        /*0030*/ 	.string	"Cuda compilation tools, release 13.0, V13.0.88"
        /*0030*/ 	.string	"Build cuda_13.0.r13.0/compiler.36424714_0"
        /*0030*/ 	.string	"-arch sm_100 -m 64 "



//--------------------- .note.nv.cuinfo           --------------------------
	.section	.note.nv.cuinfo,"",@"SHT_NOTE"
	.sectionflags	@"SHF_NOTE_NV_CUINFO"
        /*0018*/ 	.short	0x0002
        /*001a*/ 	.short	0x0064
        /*001c*/ 	.short	0x0082
	.zero		2


//--------------------- .nv.info                  --------------------------
	.section	.nv.info,"",@"SHT_CUDA_INFO"
	.align	4


	//----- nvinfo : EIATTR_REGCOUNT
	.align		4
        /*0000*/ 	.byte	0x04, 0x2f
        /*0002*/ 	.short	(.L_6 - .L_5)
	.align		4
.L_5:
        /*0004*/ 	.word	index@(_Z9CollisionP9attribute)
        /*0008*/ 	.word	0x00000050


	//----- nvinfo : EIATTR_FRAME_SIZE
	.align		4
.L_6:
        /*000c*/ 	.byte	0x04, 0x11
        /*000e*/ 	.short	(.L_8 - .L_7)
	.align		4
.L_7:
        /*0010*/ 	.word	index@($__internal_8_$__cuda_sm20_div_rn_f64_full)
        /*0014*/ 	.word	0x00000000


	//----- nvinfo : EIATTR_FRAME_SIZE
	.align		4
.L_8:
        /*0018*/ 	.byte	0x04, 0x11
        /*001a*/ 	.short	(.L_10 - .L_9)
	.align		4
.L_9:
        /*001c*/ 	.word	index@(_Z9CollisionP9attribute)
        /*0020*/ 	.word	0x00000000


	//----- nvinfo : EIATTR_REGCOUNT
	.align		4
.L_10:
        /*0024*/ 	.byte	0x04, 0x2f
        /*0026*/ 	.short	(.L_12 - .L_11)
	.align		4
.L_11:
        /*0028*/ 	.word	index@(_Z12PreStreamingP9attribute)
        /*002c*/ 	.word	0x0000001a


	//----- nvinfo : EIATTR_FRAME_SIZE
	.align		4
.L_12:
        /*0030*/ 	.byte	0x04, 0x11
        /*0032*/ 	.short	(.L_14 - .L_13)
	.align		4
.L_13:
        /*0034*/ 	.word	index@(_Z12PreStreamingP9attribute)
        /*0038*/ 	.word	0x00000000


	//----- nvinfo : EIATTR_REGCOUNT
	.align		4
.L_14:
        /*003c*/ 	.byte	0x04, 0x2f
        /*003e*/ 	.short	(.L_16 - .L_15)
	.align		4
.L_15:
        /*0040*/ 	.word	index@(_Z9StreamingP9attribute)
        /*0044*/ 	.word	0x00000017


	//----- nvinfo : EIATTR_FRAME_SIZE
	.align		4
.L_16:
        /*0048*/ 	.byte	0x04, 0x11
        /*004a*/ 	.short	(.L_18 - .L_17)
	.align		4
.L_17:
        /*004c*/ 	.word	index@(_Z9StreamingP9attribute)
        /*0050*/ 	.word	0x00000000


	//----- nvinfo : EIATTR_REGCOUNT
	.align		4
.L_18:
        /*0054*/ 	.byte	0x04, 0x2f
        /*0056*/ 	.short	(.L_20 - .L_19)
	.align		4
.L_19:
        /*0058*/ 	.word	index@(_Z7PhysicsP9attribute)
        /*005c*/ 	.word	0x0000003c


	//----- nvinfo : EIATTR_FRAME_SIZE
	.align		4
.L_20:
        /*0060*/ 	.byte	0x04, 0x11
        /*0062*/ 	.short	(.L_22 - .L_21)
	.align		4
.L_21:
        /*0064*/ 	.word	index@($__internal_7_$__cuda_sm20_div_rn_f64_full)
        /*0068*/ 	.word	0x00000000


	//----- nvinfo : EIATTR_FRAME_SIZE
	.align		4
.L_22:
        /*006c*/ 	.byte	0x04, 0x11
        /*006e*/ 	.short	(.L_24 - .L_23)
	.align		4
.L_23:
        /*0070*/ 	.word	index@(_Z7PhysicsP9attribute)
        /*0074*/ 	.word	0x00000000


	//----- nvinfo : EIATTR_REGCOUNT
	.align		4
.L_24:
        /*0078*/ 	.byte	0x04, 0x2f
        /*007a*/ 	.short	(.L_26 - .L_25)
	.align		4
.L_25:
        /*007c*/ 	.word	index@(_Z14MovingBoundaryP9attribute)
        /*0080*/ 	.word	0x00000036


	//----- nvinfo : EIATTR_FRAME_SIZE
	.align		4
.L_26:
        /*0084*/ 	.byte	0x04, 0x11
        /*0086*/ 	.short	(.L_28 - .L_27)
	.align		4
.L_27:
        /*0088*/ 	.word	index@($__internal_6_$__cuda_sm20_div_rn_f64_full)
        /*008c*/ 	.word	0x00000000


	//----- nvinfo : EIATTR_FRAME_SIZE
	.align		4
.L_28:
        /*0090*/ 	.byte	0x04, 0x11
        /*0092*/ 	.short	(.L_30 - .L_29)
	.align		4
.L_29:
        /*0094*/ 	.word	index@(_Z14MovingBoundaryP9attribute)
        /*0098*/ 	.word	0x00000000


	//----- nvinfo : EIATTR_REGCOUNT
	.align		4
.L_30:
        /*009c*/ 	.byte	0x04, 0x2f
        /*009e*/ 	.short	(.L_32 - .L_31)
	.align		4
.L_31:
        /*00a0*/ 	.word	index@(_Z14StaticBoundaryP9attribute)
        /*00a4*/ 	.word	0x00000032


	//----- nvinfo : EIATTR_FRAME_SIZE
	.align		4
.L_32:
        /*00a8*/ 	.byte	0x04, 0x11
        /*00aa*/ 	.short	(.L_34 - .L_33)
	.align		4
.L_33:
        /*00ac*/ 	.word	index@($__internal_5_$__cuda_sm20_div_rn_f64_full)
        /*00b0*/ 	.word	0x00000000


	//----- nvinfo : EIATTR_FRAME_SIZE
	.align		4
.L_34:
        /*00b4*/ 	.byte	0x04, 0x11
        /*00b6*/ 	.short	(.L_36 - .L_35)
	.align		4
.L_35:
        /*00b8*/ 	.word	index@(_Z14StaticBoundaryP9attribute)
        /*00bc*/ 	.word	0x00000000


	//----- nvinfo : EIATTR_REGCOUNT
	.align		4
.L_36:
        /*00c0*/ 	.byte	0x04, 0x2f
        /*00c2*/ 	.short	(.L_38 - .L_37)
	.align		4
.L_37:
        /*00c4*/ 	.word	index@(_Z5ErrorP9attributePd)
        /*00c8*/ 	.word	0x00000020


	//----- nvinfo : EIATTR_FRAME_SIZE
	.align		4
.L_38:
        /*00cc*/ 	.byte	0x04, 0x11
        /*00ce*/ 	.short	(.L_40 - .L_39)
	.align		4
.L_39:
        /*00d0*/ 	.word	index@($__internal_4_$__cuda_sm20_dsqrt_rn_f64_mediumpath_v1)
        /*00d4*/ 	.word	0x00000000


	//----- nvinfo : EIATTR_FRAME_SIZE
	.align		4
.L_40:
        /*00d8*/ 	.byte	0x04, 0x11
        /*00da*/ 	.short	(.L_42 - .L_41)
	.align		4
.L_41:
        /*00dc*/ 	.word	index@($__internal_3_$__cuda_sm20_div_u16)
        /*00e0*/ 	.word	0x00000000


	//----- nvinfo : EIATTR_FRAME_SIZE
	.align		4
.L_42:
        /*00e4*/ 	.byte	0x04, 0x11
        /*00e6*/ 	.short	(.L_44 - .L_43)
	.align		4
.L_43:
        /*00e8*/ 	.word	index@($__internal_2_$__cuda_sm20_div_rn_f64_full)
        /*00ec*/ 	.word	0x00000000


	//----- nvinfo : EIATTR_FRAME_SIZE
	.align		4
.L_44:
        /*00f0*/ 	.byte	0x04, 0x11
        /*00f2*/ 	.short	(.L_46 - .L_45)
	.align		4
.L_45:
        /*00f4*/ 	.word	index@(_Z5ErrorP9attributePd)
        /*00f8*/ 	.word	0x00000000


	//----- nvinfo : EIATTR_REGCOUNT
	.align		4
.L_46:
        /*00fc*/ 	.byte	0x04, 0x2f
        /*00fe*/ 	.short	(.L_48 - .L_47)
	.align		4
.L_47:
        /*0100*/ 	.word	index@(_Z5WatchP9attributePd)
        /*0104*/ 	.word	0x00000020


	//----- nvinfo : EIATTR_FRAME_SIZE
	.align		4
.L_48:
        /*0108*/ 	.byte	0x04, 0x11
        /*010a*/ 	.short	(.L_50 - .L_49)
	.align		4
.L_49:
        /*010c*/ 	.word	index@($__internal_1_$__cuda_sm20_div_u16)
        /*0110*/ 	.word	0x00000000


	//----- nvinfo : EIATTR_FRAME_SIZE
	.align		4
.L_50:
        /*0114*/ 	.byte	0x04, 0x11
        /*0116*/ 	.short	(.L_52 - .L_51)
	.align		4
.L_51:
        /*0118*/ 	.word	index@($__internal_0_$__cuda_sm20_div_rn_f64_full)
        /*011c*/ 	.word	0x00000000


	//----- nvinfo : EIATTR_FRAME_SIZE
	.align		4
.L_52:
        /*0120*/ 	.byte	0x04, 0x11
        /*0122*/ 	.short	(.L_54 - .L_53)
	.align		4
.L_53:
        /*0124*/ 	.word	index@(_Z5WatchP9attributePd)
        /*0128*/ 	.word	0x00000000


	//----- nvinfo : EIATTR_REGCOUNT
	.align		4
.L_54:
        /*012c*/ 	.byte	0x04, 0x2f
        /*012e*/ 	.short	(.L_56 - .L_55)
	.align		4
.L_55:
        /*0130*/ 	.word	index@(_Z4CvorP9attribute)
        /*0134*/ 	.word	0x00000012


	//----- nvinfo : EIATTR_FRAME_SIZE
	.align		4
.L_56:
        /*0138*/ 	.byte	0x04, 0x11
        /*013a*/ 	.short	(.L_58 - .L_57)
	.align		4
.L_57:
        /*013c*/ 	.word	index@(_Z4CvorP9attribute)
        /*0140*/ 	.word	0x00000000


	//----- nvinfo : EIATTR_MIN_STACK_SIZE
	.align		4
.L_58:
        /*0144*/ 	.byte	0x04, 0x12
        /*0146*/ 	.short	(.L_60 - .L_59)
	.align		4
.L_59:
        /*0148*/ 	.word	index@(_Z4CvorP9attribute)
        /*014c*/ 	.word	0x00000000


	//----- nvinfo : EIATTR_MIN_STACK_SIZE
	.align		4
.L_60:
        /*0150*/ 	.byte	0x04, 0x12
        /*0152*/ 	.short	(.L_62 - .L_61)
	.align		4
.L_61:
        /*0154*/ 	.word	index@(_Z5WatchP9attributePd)
        /*0158*/ 	.word	0x00000000


	//----- nvinfo : EIATTR_MIN_STACK_SIZE
	.align		4
.L_62:
        /*015c*/ 	.byte	0x04, 0x12
        /*015e*/ 	.short	(.L_64 - .L_63)
	.align		4
.L_63:
        /*0160*/ 	.word	index@(_Z5ErrorP9attributePd)
        /*0164*/ 	.word	0x00000000


	//----- nvinfo : EIATTR_MIN_STACK_SIZE
	.align		4
.L_64:
        /*0168*/ 	.byte	0x04, 0x12
        /*016a*/ 	.short	(.L_66 - .L_65)
	.align		4
.L_65:
        /*016c*/ 	.word	index@(_Z14StaticBoundaryP9attribute)
        /*0170*/ 	.word	0x00000000


	//----- nvinfo : EIATTR_MIN_STACK_SIZE
	.align		4
.L_66:
        /*0174*/ 	.byte	0x04, 0x12
        /*0176*/ 	.short	(.L_68 - .L_67)
	.align		4
.L_67:
        /*0178*/ 	.word	index@(_Z14MovingBoundaryP9attribute)
        /*017c*/ 	.word	0x00000000


	//----- nvinfo : EIATTR_MIN_STACK_SIZE
	.align		4
.L_68:
        /*0180*/ 	.byte	0x04, 0x12
        /*0182*/ 	.short	(.L_70 - .L_69)
	.align		4
.L_69:
        /*0184*/ 	.word	index@(_Z7PhysicsP9attribute)
        /*0188*/ 	.word	0x00000000


	//----- nvinfo : EIATTR_MIN_STACK_SIZE
	.align		4
.L_70:
        /*018c*/ 	.byte	0x04, 0x12
        /*018e*/ 	.short	(.L_72 - .L_71)
	.align		4
.L_71:
        /*0190*/ 	.word	index@(_Z9StreamingP9attribute)
        /*0194*/ 	.word	0x00000000


	//----- nvinfo : EIATTR_MIN_STACK_SIZE
	.align		4
.L_72:
        /*0198*/ 	.byte	0x04, 0x12
        /*019a*/ 	.short	(.L_74 - .L_73)
	.align		4
.L_73:
        /*019c*/ 	.word	index@(_Z12PreStreamingP9attribute)
        /*01a0*/ 	.word	0x00000000


	//----- nvinfo : EIATTR_MIN_STACK_SIZE
	.align		4
.L_74:
        /*01a4*/ 	.byte	0x04, 0x12
        /*01a6*/ 	.short	(.L_76 - .L_75)
	.align		4
.L_75:
        /*01a8*/ 	.word	index@(_Z9CollisionP9attribute)
        /*01ac*/ 	.word	0x00000000
.L_76:


//--------------------- .nv.compat                --------------------------
	.section	.nv.compat,"",@"SHT_CUDA_COMPAT_INFO"
	.align	4
        /*0000*/ 	.byte	0x02, 0x09, 0x00, 0x00, 0x02, 0x02, 0x01, 0x00, 0x02, 0x05, 0x05, 0x00, 0x03, 0x07, 0x01, 0x01
        /*0010*/ 	.byte	0x02, 0x03, 0x00, 0x00, 0x02, 0x06, 0x01, 0x00, 0x04, 0x0b, 0x08, 0x00, 0x01, 0x00, 0x00, 0x00
        /*0020*/ 	.byte	0x00, 0x00, 0x00, 0x00


//--------------------- .nv.info._Z4CvorP9attribute --------------------------
	.section	.nv.info._Z4CvorP9attribute,"",@"SHT_CUDA_INFO"
	.sectionflags	@""
	.align	4


	//----- nvinfo : EIATTR_CUDA_API_VERSION
	.align		4
        /*0000*/ 	.byte	0x04, 0x37
        /*0002*/ 	.short	(.L_78 - .L_77)
.L_77:
        /*0004*/ 	.word	0x00000082


	//----- nvinfo : EIATTR_KPARAM_INFO
	.align		4
.L_78:
        /*0008*/ 	.byte	0x04, 0x17
        /*000a*/ 	.short	(.L_80 - .L_79)
.L_79:
        /*000c*/ 	.word	0x00000000
        /*0010*/ 	.short	0x0000
        /*0012*/ 	.short	0x0000
        /*0014*/ 	.byte	0x00, 0xf5, 0x21, 0x00


	//----- nvinfo : EIATTR_SPARSE_MMA_MASK
	.align		4
.L_80:
        /*0018*/ 	.byte	0x03, 0x50
        /*001a*/ 	.short	0x0000


	//----- nvinfo : EIATTR_MAXREG_COUNT
	.align		4
        /*001c*/ 	.byte	0x03, 0x1b
        /*001e*/ 	.short	0x00ff


	//----- nvinfo : EIATTR_MERCURY_ISA_VERSION
	.align		4
        /*0020*/ 	.byte	0x03, 0x5f
        /*0022*/ 	.short	0x0101


	//----- nvinfo : EIATTR_VRC_CTA_INIT_COUNT
	.align		4
        /*0024*/ 	.byte	0x02, 0x4a
	.zero		1
	.zero		1


	//----- nvinfo : EIATTR_EXIT_INSTR_OFFSETS
	.align		4
        /*0028*/ 	.byte	0x04, 0x1c
        /*002a*/ 	.short	(.L_82 - .L_81)


	//   ....[0]....
.L_81:
        /*002c*/ 	.word	0x00000060


	//   ....[1]....
        /*0030*/ 	.word	0x00000270


	//----- nvinfo : EIATTR_CRS_STACK_SIZE
	.align		4
.L_82:
        /*0034*/ 	.byte	0x04, 0x1e
        /*0036*/ 	.short	(.L_84 - .L_83)
.L_83:
        /*0038*/ 	.word	0x00000000


	//----- nvinfo : EIATTR_CBANK_PARAM_SIZE
	.align		4
.L_84:
        /*003c*/ 	.byte	0x03, 0x19
        /*003e*/ 	.short	0x0008


	//----- nvinfo : EIATTR_PARAM_CBANK
	.align		4
        /*0040*/ 	.byte	0x04, 0x0a
        /*0042*/ 	.short	(.L_86 - .L_85)
	.align		4
.L_85:
        /*0044*/ 	.word	index@(.nv.constant0._Z4CvorP9attribute)
        /*0048*/ 	.short	0x0380
        /*004a*/ 	.short	0x0008


	//----- nvinfo : EIATTR_SW_WAR
	.align		4
.L_86:
        /*004c*/ 	.byte	0x04, 0x36
        /*004e*/ 	.short	(.L_88 - .L_87)
.L_87:
        /*0050*/ 	.word	0x00000008
.L_88:


//--------------------- .nv.info._Z5WatchP9attributePd --------------------------
	.section	.nv.info._Z5WatchP9attributePd,"",@"SHT_CUDA_INFO"
	.sectionflags	@""
	.align	4


	//----- nvinfo : EIATTR_CUDA_API_VERSION
	.align		4
        /*0000*/ 	.byte	0x04, 0x37
        /*0002*/ 	.short	(.L_90 - .L_89)
.L_89:
        /*0004*/ 	.word	0x00000082


	//----- nvinfo : EIATTR_KPARAM_INFO
	.align		4
.L_90:
        /*0008*/ 	.byte	0x04, 0x17
        /*000a*/ 	.short	(.L_92 - .L_91)
.L_91:
        /*000c*/ 	.word	0x00000000
        /*0010*/ 	.short	0x0001
        /*0012*/ 	.short	0x0008
        /*0014*/ 	.byte	0x00, 0xf5, 0x21, 0x00


	//----- nvinfo : EIATTR_KPARAM_INFO
	.align		4
.L_92:
        /*0018*/ 	.byte	0x04, 0x17
        /*001a*/ 	.short	(.L_94 - .L_93)
.L_93:
        /*001c*/ 	.word	0x00000000
        /*0020*/ 	.short	0x0000
        /*0022*/ 	.short	0x0000
        /*0024*/ 	.byte	0x00, 0xf5, 0x21, 0x00


	//----- nvinfo : EIATTR_SPARSE_MMA_MASK
	.align		4
.L_94:
        /*0028*/ 	.byte	0x03, 0x50
        /*002a*/ 	.short	0x0000


	//----- nvinfo : EIATTR_MAXREG_COUNT
	.align		4
        /*002c*/ 	.byte	0x03, 0x1b
        /*002e*/ 	.short	0x00ff


	//----- nvinfo : EIATTR_NUM_BARRIERS
	.align		4
        /*0030*/ 	.byte	0x02, 0x4c
        /*0032*/ 	.byte	0x01
	.zero		1


	//----- nvinfo : EIATTR_MERCURY_ISA_VERSION
	.align		4
        /*0034*/ 	.byte	0x03, 0x5f
        /*0036*/ 	.short	0x0101


	//----- nvinfo : EIATTR_VRC_CTA_INIT_COUNT
	.align		4
        /*0038*/ 	.byte	0x02, 0x4a
	.zero		1
	.zero		1


	//----- nvinfo : EIATTR_EXIT_INSTR_OFFSETS
	.align		4
        /*003c*/ 	.byte	0x04, 0x1c
        /*003e*/ 	.short	(.L_96 - .L_95)


	//   ....[0]....
.L_95:
        /*0040*/ 	.word	0x00000ba0


	//   ....[1]....
        /*0044*/ 	.word	0x00000d80


	//----- nvinfo : EIATTR_CRS_STACK_SIZE
	.align		4
.L_96:
        /*0048*/ 	.byte	0x04, 0x1e
        /*004a*/ 	.short	(.L_98 - .L_97)
.L_97:
        /*004c*/ 	.word	0x00000000


	//----- nvinfo : EIATTR_CBANK_PARAM_SIZE
	.align		4
.L_98:
        /*0050*/ 	.byte	0x03, 0x19
        /*0052*/ 	.short	0x0010


	//----- nvinfo : EIATTR_PARAM_CBANK
	.align		4
        /*0054*/ 	.byte	0x04, 0x0a
        /*0056*/ 	.short	(.L_100 - .L_99)
	.align		4
.L_99:
        /*0058*/ 	.word	index@(.nv.constant0._Z5WatchP9attributePd)
        /*005c*/ 	.short	0x0380
        /*005e*/ 	.short	0x0010


	//----- nvinfo : EIATTR_SW_WAR
	.align		4
.L_100:
        /*0060*/ 	.byte	0x04, 0x36
        /*0062*/ 	.short	(.L_102 - .L_101)
.L_101:
        /*0064*/ 	.word	0x00000008
.L_102:


//--------------------- .nv.info._Z5ErrorP9attributePd --------------------------
	.section	.nv.info._Z5ErrorP9attributePd,"",@"SHT_CUDA_INFO"
	.sectionflags	@""
	.align	4


	//----- nvinfo : EIATTR_CUDA_API_VERSION
	.align		4
        /*0000*/ 	.byte	0x04, 0x37
        /*0002*/ 	.short	(.L_104 - .L_103)
.L_103:
        /*0004*/ 	.word	0x00000082


	//----- nvinfo : EIATTR_KPARAM_INFO
	.align		4
.L_104:
        /*0008*/ 	.byte	0x04, 0x17
        /*000a*/ 	.short	(.L_106 - .L_105)
.L_105:
        /*000c*/ 	.word	0x00000000
        /*0010*/ 	.short	0x0001
        /*0012*/ 	.short	0x0008
        /*0014*/ 	.byte	0x00, 0xf5, 0x21, 0x00


	//----- nvinfo : EIATTR_KPARAM_INFO
	.align		4
.L_106:
        /*0018*/ 	.byte	0x04, 0x17
        /*001a*/ 	.short	(.L_108 - .L_107)
.L_107:
        /*001c*/ 	.word	0x00000000
        /*0020*/ 	.short	0x0000
        /*0022*/ 	.short	0x0000
        /*0024*/ 	.byte	0x00, 0xf5, 0x21, 0x00


	//----- nvinfo : EIATTR_SPARSE_MMA_MASK
	.align		4
.L_108:
        /*0028*/ 	.byte	0x03, 0x50
        /*002a*/ 	.short	0x0000


	//----- nvinfo : EIATTR_MAXREG_COUNT
	.align		4
        /*002c*/ 	.byte	0x03, 0x1b
        /*002e*/ 	.short	0x00ff


	//----- nvinfo : EIATTR_NUM_BARRIERS
	.align		4
        /*0030*/ 	.byte	0x02, 0x4c
        /*0032*/ 	.byte	0x01
	.zero		1


	//----- nvinfo : EIATTR_MERCURY_ISA_VERSION
	.align		4
        /*0034*/ 	.byte	0x03, 0x5f
        /*0036*/ 	.short	0x0101


	//----- nvinfo : EIATTR_VRC_CTA_INIT_COUNT
	.align		4
        /*0038*/ 	.byte	0x02, 0x4a
	.zero		1
	.zero		1


	//----- nvinfo : EIATTR_EXIT_INSTR_OFFSETS
	.align		4
        /*003c*/ 	.byte	0x04, 0x1c
        /*003e*/ 	.short	(.L_110 - .L_109)


	//   ....[0]....
.L_109:
        /*0040*/ 	.word	0x00000d90


	//   ....[1]....
        /*0044*/ 	.word	0x00001070


	//----- nvinfo : EIATTR_CRS_STACK_SIZE
	.align		4
.L_110:
        /*0048*/ 	.byte	0x04, 0x1e
        /*004a*/ 	.short	(.L_112 - .L_111)
.L_111:
        /*004c*/ 	.word	0x00000000


	//----- nvinfo : EIATTR_CBANK_PARAM_SIZE
	.align		4
.L_112:
        /*0050*/ 	.byte	0x03, 0x19
        /*0052*/ 	.short	0x0010


	//----- nvinfo : EIATTR_PARAM_CBANK
	.align		4
        /*0054*/ 	.byte	0x04, 0x0a
        /*0056*/ 	.short	(.L_114 - .L_113)
	.align		4
.L_113:
        /*0058*/ 	.word	index@(.nv.constant0._Z5ErrorP9attributePd)
        /*005c*/ 	.short	0x0380
        /*005e*/ 	.short	0x0010


	//----- nvinfo : EIATTR_SW_WAR
	.align		4
.L_114:
        /*0060*/ 	.byte	0x04, 0x36
        /*0062*/ 	.short	(.L_116 - .L_115)
.L_115:
        /*0064*/ 	.word	0x00000008
.L_116:


//--------------------- .nv.info._Z14StaticBoundaryP9attribute --------------------------
	.section	.nv.info._Z14StaticBoundaryP9attribute,"",@"SHT_CUDA_INFO"
	.sectionflags	@""
	.align	4


	//----- nvinfo : EIATTR_CUDA_API_VERSION
	.align		4
        /*0000*/ 	.byte	0x04, 0x37
        /*0002*/ 	.short	(.L_118 - .L_117)
.L_117:
        /*0004*/ 	.word	0x00000082


	//----- nvinfo : EIATTR_KPARAM_INFO
	.align		4
.L_118:
        /*0008*/ 	.byte	0x04, 0x17
        /*000a*/ 	.short	(.L_120 - .L_119)
.L_119:
        /*000c*/ 	.word	0x00000000
        /*0010*/ 	.short	0x0000
        /*0012*/ 	.short	0x0000
        /*0014*/ 	.byte	0x00, 0xf5, 0x21, 0x00


	//----- nvinfo : EIATTR_SPARSE_MMA_MASK
	.align		4
.L_120:
        /*0018*/ 	.byte	0x03, 0x50
        /*001a*/ 	.short	0x0000


	//----- nvinfo : EIATTR_MAXREG_COUNT
	.align		4
        /*001c*/ 	.byte	0x03, 0x1b
        /*001e*/ 	.short	0x00ff


	//----- nvinfo : EIATTR_MERCURY_ISA_VERSION
	.align		4
        /*0020*/ 	.byte	0x03, 0x5f
        /*0022*/ 	.short	0x0101


	//----- nvinfo : EIATTR_VRC_CTA_INIT_COUNT
	.align		4
        /*0024*/ 	.byte	0x02, 0x4a
	.zero		1
	.zero		1


	//----- nvinfo : EIATTR_EXIT_INSTR_OFFSETS
	.align		4
        /*0028*/ 	.byte	0x04, 0x1c
        /*002a*/ 	.short	(.L_122 - .L_121)


	//   ....[0]....
.L_121:
        /*002c*/ 	.word	0x00001830


	//   ....[1]....
        /*0030*/ 	.word	0x00003050


	//----- nvinfo : EIATTR_CRS_STACK_SIZE
	.align		4
.L_122:
        /*0034*/ 	.byte	0x04, 0x1e
        /*0036*/ 	.short	(.L_124 - .L_123)
.L_123:
        /*0038*/ 	.word	0x00000000


	//----- nvinfo : EIATTR_CBANK_PARAM_SIZE
	.align		4
.L_124:
        /*003c*/ 	.byte	0x03, 0x19
        /*003e*/ 	.short	0x0008


	//----- nvinfo : EIATTR_PARAM_CBANK
	.align		4
        /*0040*/ 	.byte	0x04, 0x0a
        /*0042*/ 	.short	(.L_126 - .L_125)
	.align		4
.L_125:
        /*0044*/ 	.word	index@(.nv.constant0._Z14StaticBoundaryP9attribute)
        /*0048*/ 	.short	0x0380
        /*004a*/ 	.short	0x0008


	//----- nvinfo : EIATTR_SW_WAR
	.align		4
.L_126:
        /*004c*/ 	.byte	0x04, 0x36
        /*004e*/ 	.short	(.L_128 - .L_127)
.L_127:
        /*0050*/ 	.word	0x00000008
.L_128:


//--------------------- .nv.info._Z14MovingBoundaryP9attribute --------------------------
	.section	.nv.info._Z14MovingBoundaryP9attribute,"",@"SHT_CUDA_INFO"
	.sectionflags	@""
	.align	4


	//----- nvinfo : EIATTR_CUDA_API_VERSION
	.align		4
        /*0000*/ 	.byte	0x04, 0x37
        /*0002*/ 	.short	(.L_130 - .L_129)
.L_129:
        /*0004*/ 	.word	0x00000082


	//----- nvinfo : EIATTR_KPARAM_INFO
	.align		4
.L_130:
        /*0008*/ 	.byte	0x04, 0x17
        /*000a*/ 	.short	(.L_132 - .L_131)
.L_131:
        /*000c*/ 	.word	0x00000000
        /*0010*/ 	.short	0x0000
        /*0012*/ 	.short	0x0000
        /*0014*/ 	.byte	0x00, 0xf5, 0x21, 0x00


	//----- nvinfo : EIATTR_SPARSE_MMA_MASK
	.align		4
.L_132:
        /*0018*/ 	.byte	0x03, 0x50
        /*001a*/ 	.short	0x0000


	//----- nvinfo : EIATTR_MAXREG_COUNT
	.align		4
        /*001c*/ 	.byte	0x03, 0x1b
        /*001e*/ 	.short	0x00ff


	//----- nvinfo : EIATTR_MERCURY_ISA_VERSION
	.align		4
        /*0020*/ 	.byte	0x03, 0x5f
        /*0022*/ 	.short	0x0101


	//----- nvinfo : EIATTR_VRC_CTA_INIT_COUNT
	.align		4
        /*0024*/ 	.byte	0x02, 0x4a
	.zero		1
	.zero		1


	//----- nvinfo : EIATTR_EXIT_INSTR_OFFSETS
	.align		4
        /*0028*/ 	.byte	0x04, 0x1c
        /*002a*/ 	.short	(.L_134 - .L_133)


	//   ....[0]....
.L_133:
        /*002c*/ 	.word	0x00000060


	//   ....[1]....
        /*0030*/ 	.word	0x00001720


	//----- nvinfo : EIATTR_CRS_STACK_SIZE
	.align		4
.L_134:
        /*0034*/ 	.byte	0x04, 0x1e
        /*0036*/ 	.short	(.L_136 - .L_135)
.L_135:
        /*0038*/ 	.word	0x00000000


	//----- nvinfo : EIATTR_CBANK_PARAM_SIZE
	.align		4
.L_136:
        /*003c*/ 	.byte	0x03, 0x19
        /*003e*/ 	.short	0x0008


	//----- nvinfo : EIATTR_PARAM_CBANK
	.align		4
        /*0040*/ 	.byte	0x04, 0x0a
        /*0042*/ 	.short	(.L_138 - .L_137)
	.align		4
.L_137:
        /*0044*/ 	.word	index@(.nv.constant0._Z14MovingBoundaryP9attribute)
        /*0048*/ 	.short	0x0380
        /*004a*/ 	.short	0x0008


	//----- nvinfo : EIATTR_SW_WAR
	.align		4
.L_138:
        /*004c*/ 	.byte	0x04, 0x36
        /*004e*/ 	.short	(.L_140 - .L_139)
.L_139:
        /*0050*/ 	.word	0x00000008
.L_140:


//--------------------- .nv.info._Z7PhysicsP9attribute --------------------------
	.section	.nv.info._Z7PhysicsP9attribute,"",@"SHT_CUDA_INFO"
	.sectionflags	@""
	.align	4


	//----- nvinfo : EIATTR_CUDA_API_VERSION
	.align		4
        /*0000*/ 	.byte	0x04, 0x37
        /*0002*/ 	.short	(.L_142 - .L_141)
.L_141:
        /*0004*/ 	.word	0x00000082


	//----- nvinfo : EIATTR_KPARAM_INFO
	.align		4
.L_142:
        /*0008*/ 	.byte	0x04, 0x17
        /*000a*/ 	.short	(.L_144 - .L_143)
.L_143:
        /*000c*/ 	.word	0x00000000
        /*0010*/ 	.short	0x0000
        /*0012*/ 	.short	0x0000
        /*0014*/ 	.byte	0x00, 0xf5, 0x21, 0x00


	//----- nvinfo : EIATTR_SPARSE_MMA_MASK
	.align		4
.L_144:
        /*0018*/ 	.byte	0x03, 0x50
        /*001a*/ 	.short	0x0000


	//----- nvinfo : EIATTR_MAXREG_COUNT
	.align		4
        /*001c*/ 	.byte	0x03, 0x1b
        /*001e*/ 	.short	0x00ff


	//----- nvinfo : EIATTR_MERCURY_ISA_VERSION
	.align		4
        /*0020*/ 	.byte	0x03, 0x5f
        /*0022*/ 	.short	0x0101


	//----- nvinfo : EIATTR_VRC_CTA_INIT_COUNT
	.align		4
        /*0024*/ 	.byte	0x02, 0x4a
	.zero		1
	.zero		1


	//----- nvinfo : EIATTR_EXIT_INSTR_OFFSETS
	.align		4
        /*0028*/ 	.byte	0x04, 0x1c
        /*002a*/ 	.short	(.L_146 - .L_145)


	//   ....[0]....
.L_145:
        /*002c*/ 	.word	0x00000060


	//   ....[1]....
        /*0030*/ 	.word	0x00000980


	//----- nvinfo : EIATTR_CRS_STACK_SIZE
	.align		4
.L_146:
        /*0034*/ 	.byte	0x04, 0x1e
        /*0036*/ 	.short	(.L_148 - .L_147)
.L_147:
        /*0038*/ 	.word	0x00000000


	//----- nvinfo : EIATTR_CBANK_PARAM_SIZE
	.align		4
.L_148:
        /*003c*/ 	.byte	0x03, 0x19
        /*003e*/ 	.short	0x0008


	//----- nvinfo : EIATTR_PARAM_CBANK
	.align		4
        /*0040*/ 	.byte	0x04, 0x0a
        /*0042*/ 	.short	(.L_150 - .L_149)
	.align		4
.L_149:
        /*0044*/ 	.word	index@(.nv.constant0._Z7PhysicsP9attribute)
        /*0048*/ 	.short	0x0380
        /*004a*/ 	.short	0x0008


	//----- nvinfo : EIATTR_SW_WAR
	.align		4
.L_150:
        /*004c*/ 	.byte	0x04, 0x36
        /*004e*/ 	.short	(.L_152 - .L_151)
.L_151:
        /*0050*/ 	.word	0x00000008
.L_152:


//--------------------- .nv.info._Z9StreamingP9attribute --------------------------
	.section	.nv.info._Z9StreamingP9attribute,"",@"SHT_CUDA_INFO"
	.sectionflags	@""
	.align	4


	//----- nvinfo : EIATTR_CUDA_API_VERSION
	.align		4
        /*0000*/ 	.byte	0x04, 0x37
        /*0002*/ 	.short	(.L_154 - .L_153)
.L_153:
        /*0004*/ 	.word	0x00000082


	//----- nvinfo : EIATTR_KPARAM_INFO
	.align		4
.L_154:
        /*0008*/ 	.byte	0x04, 0x17
        /*000a*/ 	.short	(.L_156 - .L_155)
.L_155:
        /*000c*/ 	.word	0x00000000
        /*0010*/ 	.short	0x0000
        /*0012*/ 	.short	0x0000
        /*0014*/ 	.byte	0x00, 0xf5, 0x21, 0x00


	//----- nvinfo : EIATTR_SPARSE_MMA_MASK
	.align		4
.L_156:
        /*0018*/ 	.byte	0x03, 0x50
        /*001a*/ 	.short	0x0000


	//----- nvinfo : EIATTR_MAXREG_COUNT
	.align		4
        /*001c*/ 	.byte	0x03, 0x1b
        /*001e*/ 	.short	0x00ff


	//----- nvinfo : EIATTR_MERCURY_ISA_VERSION
	.align		4
        /*0020*/ 	.byte	0x03, 0x5f
        /*0022*/ 	.short	0x0101


	//----- nvinfo : EIATTR_VRC_CTA_INIT_COUNT
	.align		4
        /*0024*/ 	.byte	0x02, 0x4a
	.zero		1
	.zero		1


	//----- nvinfo : EIATTR_EXIT_INSTR_OFFSETS
	.align		4
        /*0028*/ 	.byte	0x04, 0x1c
        /*002a*/ 	.short	(.L_158 - .L_157)


	//   ....[0]....
.L_157:
        /*002c*/ 	.word	0x00000060


	//   ....[1]....
        /*0030*/ 	.word	0x000009a0


	//----- nvinfo : EIATTR_CRS_STACK_SIZE
	.align		4
.L_158:
        /*0034*/ 	.byte	0x04, 0x1e
        /*0036*/ 	.short	(.L_160 - .L_159)
.L_159:
        /*0038*/ 	.word	0x00000000


	//----- nvinfo : EIATTR_CBANK_PARAM_SIZE
	.align		4
.L_160:
        /*003c*/ 	.byte	0x03, 0x19
        /*003e*/ 	.short	0x0008


	//----- nvinfo : EIATTR_PARAM_CBANK
	.align		4
        /*0040*/ 	.byte	0x04, 0x0a
        /*0042*/ 	.short	(.L_162 - .L_161)
	.align		4
.L_161:
        /*0044*/ 	.word	index@(.nv.constant0._Z9StreamingP9attribute)
        /*0048*/ 	.short	0x0380
        /*004a*/ 	.short	0x0008


	//----- nvinfo : EIATTR_SW_WAR
	.align		4
.L_162:
        /*004c*/ 	.byte	0x04, 0x36
        /*004e*/ 	.short	(.L_164 - .L_163)
.L_163:
        /*0050*/ 	.word	0x00000008
.L_164:


//--------------------- .nv.info._Z12PreStreamingP9attribute --------------------------
	.section	.nv.info._Z12PreStreamingP9attribute,"",@"SHT_CUDA_INFO"
	.sectionflags	@""
	.align	4


	//----- nvinfo : EIATTR_CUDA_API_VERSION
	.align		4
        /*0000*/ 	.byte	0x04, 0x37
        /*0002*/ 	.short	(.L_166 - .L_165)
.L_165:
        /*0004*/ 	.word	0x00000082


	//----- nvinfo : EIATTR_KPARAM_INFO
	.align		4
.L_166:
        /*0008*/ 	.byte	0x04, 0x17
        /*000a*/ 	.short	(.L_168 - .L_167)
.L_167:
        /*000c*/ 	.word	0x00000000
        /*0010*/ 	.short	0x0000
        /*0012*/ 	.short	0x0000
        /*0014*/ 	.byte	0x00, 0xf5, 0x21, 0x00


	//----- nvinfo : EIATTR_SPARSE_MMA_MASK
	.align		4
.L_168:
        /*0018*/ 	.byte	0x03, 0x50
        /*001a*/ 	.short	0x0000


	//----- nvinfo : EIATTR_MAXREG_COUNT
	.align		4
        /*001c*/ 	.byte	0x03, 0x1b
        /*001e*/ 	.short	0x00ff


	//----- nvinfo : EIATTR_MERCURY_ISA_VERSION
	.align		4
        /*0020*/ 	.byte	0x03, 0x5f
        /*0022*/ 	.short	0x0101


	//----- nvinfo : EIATTR_VRC_CTA_INIT_COUNT
	.align		4
        /*0024*/ 	.byte	0x02, 0x4a
	.zero		1
	.zero		1


	//----- nvinfo : EIATTR_EXIT_INSTR_OFFSETS
	.align		4
        /*0028*/ 	.byte	0x04, 0x1c
        /*002a*/ 	.short	(.L_170 - .L_169)


	//   ....[0]....
.L_169:
        /*002c*/ 	.word	0x00000060


	//   ....[1]....
        /*0030*/ 	.word	0x00000210


	//----- nvinfo : EIATTR_CRS_STACK_SIZE
	.align		4
.L_170:
        /*0034*/ 	.byte	0x04, 0x1e
        /*0036*/ 	.short	(.L_172 - .L_171)
.L_171:
        /*0038*/ 	.word	0x00000000


	//----- nvinfo : EIATTR_CBANK_PARAM_SIZE
	.align		4
.L_172:
        /*003c*/ 	.byte	0x03, 0x19
        /*003e*/ 	.short	0x0008


	//----- nvinfo : EIATTR_PARAM_CBANK
	.align		4
        /*0040*/ 	.byte	0x04, 0x0a
        /*0042*/ 	.short	(.L_174 - .L_173)
	.align		4
.L_173:
        /*0044*/ 	.word	index@(.nv.constant0._Z12PreStreamingP9attribute)
        /*0048*/ 	.short	0x0380
        /*004a*/ 	.short	0x0008


	//----- nvinfo : EIATTR_SW_WAR
	.align		4
.L_174:
        /*004c*/ 	.byte	0x04, 0x36
        /*004e*/ 	.short	(.L_176 - .L_175)
.L_175:
        /*0050*/ 	.word	0x00000008
.L_176:


//--------------------- .nv.info._Z9CollisionP9attribute --------------------------
	.section	.nv.info._Z9CollisionP9attribute,"",@"SHT_CUDA_INFO"
	.sectionflags	@""
	.align	4


	//----- nvinfo : EIATTR_CUDA_API_VERSION
	.align		4
        /*0000*/ 	.byte	0x04, 0x37
        /*0002*/ 	.short	(.L_178 - .L_177)
.L_177:
        /*0004*/ 	.word	0x00000082


	//----- nvinfo : EIATTR_KPARAM_INFO
	.align		4
.L_178:
        /*0008*/ 	.byte	0x04, 0x17
        /*000a*/ 	.short	(.L_180 - .L_179)
.L_179:
        /*000c*/ 	.word	0x00000000
        /*0010*/ 	.short	0x0000
        /*0012*/ 	.short	0x0000
        /*0014*/ 	.byte	0x00, 0xf5, 0x21, 0x00


	//----- nvinfo : EIATTR_SPARSE_MMA_MASK
	.align		4
.L_180:
        /*0018*/ 	.byte	0x03, 0x50
        /*001a*/ 	.short	0x0000


	//----- nvinfo : EIATTR_MAXREG_COUNT
	.align		4
        /*001c*/ 	.byte	0x03, 0x1b
        /*001e*/ 	.short	0x00ff


	//----- nvinfo : EIATTR_MERCURY_ISA_VERSION
	.align		4
        /*0020*/ 	.byte	0x03, 0x5f
        /*0022*/ 	.short	0x0101


	//----- nvinfo : EIATTR_VRC_CTA_INIT_COUNT
	.align		4
        /*0024*/ 	.byte	0x02, 0x4a
	.zero		1
	.zero		1


	//----- nvinfo : EIATTR_EXIT_INSTR_OFFSETS
	.align		4
        /*0028*/ 	.byte	0x04, 0x1c
        /*002a*/ 	.short	(.L_182 - .L_181)


	//   ....[0]....
.L_181:
        /*002c*/ 	.word	0x00000060


	//   ....[1]....
        /*0030*/ 	.word	0x000033f0


	//----- nvinfo : EIATTR_CRS_STACK_SIZE
	.align		4
.L_182:
        /*0034*/ 	.byte	0x04, 0x1e
        /*0036*/ 	.short	(.L_184 - .L_183)
.L_183:
        /*0038*/ 	.word	0x00000000


	//----- nvinfo : EIATTR_CBANK_PARAM_SIZE
	.align		4
.L_184:
        /*003c*/ 	.byte	0x03, 0x19
        /*003e*/ 	.short	0x0008


	//----- nvinfo : EIATTR_PARAM_CBANK
	.align		4
        /*0040*/ 	.byte	0x04, 0x0a
        /*0042*/ 	.short	(.L_186 - .L_185)
	.align		4
.L_185:
        /*0044*/ 	.word	index@(.nv.constant0._Z9CollisionP9attribute)
        /*0048*/ 	.short	0x0380
        /*004a*/ 	.short	0x0008


	//----- nvinfo : EIATTR_SW_WAR
	.align		4
.L_186:
        /*004c*/ 	.byte	0x04, 0x36
        /*004e*/ 	.short	(.L_188 - .L_187)
.L_187:
        /*0050*/ 	.word	0x00000008
.L_188:


//--------------------- .nv.callgraph             --------------------------
	.section	.nv.callgraph,"",@"SHT_CUDA_CALLGRAPH"
	.align	4
	.sectionentsize	8
	.align		4
        /*0000*/ 	.word	0x00000000
	.align		4
        /*0004*/ 	.word	0xffffffff
	.align		4
        /*0008*/ 	.word	0x00000000
	.align		4
        /*000c*/ 	.word	0xfffffffe
	.align		4
        /*0010*/ 	.word	0x00000000
	.align		4
        /*0014*/ 	.word	0xfffffffd
	.align		4
        /*0018*/ 	.word	0x00000000
	.align		4
        /*001c*/ 	.word	0xfffffffc


//--------------------- .nv.constant3             --------------------------
	.section	.nv.constant3,"a",@progbits
	.align	8
.nv.constant3:
	.type		dev_CS2,@object
	.size		dev_CS2,(dev_NU - dev_CS2)
dev_CS2:
	.zero		8
	.type		dev_NU,@object
	.size		dev_NU,(dev_TAO - dev_NU)
dev_NU:
	.zero		8
	.type		dev_TAO,@object
	.size		dev_TAO,(dev_w - dev_TAO)
dev_TAO:
	.zero		8
	.type		dev_w,@object
	.size		dev_w,(dev_e - dev_w)
dev_w:
	.zero		72
	.type		dev_e,@object
	.size		dev_e,(.L_4 - dev_e)
dev_e:
	.zero		72
.L_4:


//--------------------- .text._Z4CvorP9attribute  --------------------------
	.section	.text._Z4CvorP9attribute,"ax",@progbits
	.align	128
        .global         _Z4CvorP9attribute
        .type           _Z4CvorP9attribute,@function
        .size           _Z4CvorP9attribute,(.L_x_225 - _Z4CvorP9attribute)
        .other          _Z4CvorP9attribute,@"STO_CUDA_ENTRY STV_DEFAULT"
_Z4CvorP9attribute:
.text._Z4CvorP9attribute:
[----:B------:R-:W-:Y:S01]  /*0000*/  LDC R1, c[0x0][0x37c] ;  /* 0x0000df00ff017b82 */ /* 0x000fe20000000800 */
[----:B------:R-:W0:Y:S07]  /*0010*/  S2R R5, SR_TID.X ;  /* 0x0000000000057919 */ /* 0x000e2e0000002100 */
[----:B------:R-:W0:Y:S08]  /*0020*/  S2UR UR4, SR_CTAID.X ;  /* 0x00000000000479c3 */ /* 0x000e300000002500 */
[----:B------:R-:W0:Y:S02]  /*0030*/  LDC R0, c[0x0][0x360] ;  /* 0x0000d800ff007b82 */ /* 0x000e240000000800 */
[----:B0-----:R-:W-:-:S05]  /*0040*/  IMAD R5, R0, UR4, R5 ;  /* 0x0000000400057c24 */ /* 0x001fca000f8e0205 */
[----:B------:R-:W-:-:S13]  /*0050*/  ISETP.GT.AND P0, PT, R5, 0x9dd0, PT ;  /* 0x00009dd00500780c */ /* 0x000fda0003f04270 */
[----:B------:R-:W-:Y:S05]  /*0060*/  @P0 EXIT ;  /* 0x000000000000094d */ /* 0x000fea0003800000 */
[----:B------:R-:W0:Y:S01]  /*0070*/  LDC.64 R2, c[0x0][0x380] ;  /* 0x0000e000ff027b82 */ /* 0x000e220000000a00 */
[----:B------:R-:W1:Y:S01]  /*0080*/  LDCU UR4, c[0x0][0x370] ;  /* 0x00006e00ff0477ac */ /* 0x000e620008000800 */
[----:B------:R-:W2:Y:S01]  /*0090*/  LDCU.64 UR6, c[0x0][0x358] ;  /* 0x00006b00ff0677ac */ /* 0x000ea20008000a00 */
[----:B-1----:R-:W-:-:S07]  /*00a0*/  IMAD R0, R0, UR4, RZ ;  /* 0x0000000400007c24 */ /* 0x002fce000f8e02ff */
.L_x_2:
[----:B------:R-:W-:Y:S01]  /*00b0*/  IMAD.HI R4, R5, 0x28c1979, RZ ;  /* 0x028c197905047827 */ /* 0x000fe200078e02ff */
[----:B------:R-:W-:Y:S04]  /*00c0*/  BSSY.RECONVERGENT B0, `(.L_x_0) ;  /* 0x0000017000007945 */ /* 0x000fe80003800200 */
[----:B------:R-:W-:-:S04]  /*00d0*/  SHF.R.S32.HI R7, RZ, 0x1, R4 ;  /* 0x00000001ff077819 */ /* 0x000fc80000011404 */
[----:B-1----:R-:W-:-:S05]  /*00e0*/  LEA.HI R8, R4, R7, RZ, 0x1 ;  /* 0x0000000704087211 */ /* 0x002fca00078f08ff */
[----:B------:R-:W-:-:S05]  /*00f0*/  IMAD R4, R8, -0xc9, R5 ;  /* 0xffffff3708047824 */ /* 0x000fca00078e0205 */
[----:B------:R-:W-:-:S04]  /*0100*/  IADD3 R11, PT, PT, R4, -0x1, RZ ;  /* 0xffffffff040b7810 */ /* 0x000fc80007ffe0ff */
[----:B------:R-:W-:-:S04]  /*0110*/  VIADDMNMX.U32 R4, R8, 0xffffffff, R11, !PT ;  /* 0xffffffff08047846 */ /* 0x000fc8000780000b */
[----:B------:R-:W-:-:S13]  /*0120*/  ISETP.GT.U32.AND P0, PT, R4, 0xc6, PT ;  /* 0x000000c60400780c */ /* 0x000fda0003f04070 */
[----:B------:R-:W-:Y:S05]  /*0130*/  @P0 BRA `(.L_x_1) ;  /* 0x00000000003c0947 */ /* 0x000fea0003800000 */
[C---:B------:R-:W-:Y:S01]  /*0140*/  IADD3 R15, PT, PT, R5.reuse, -0xc9, RZ ;  /* 0xffffff37050f7810 */ /* 0x040fe20007ffe0ff */
[----:B0-----:R-:W-:-:S04]  /*0150*/  IMAD.WIDE.U32 R6, R5, 0x108, R2 ;  /* 0x0000010805067825 */ /* 0x001fc800078e0002 */
[----:B------:R-:W-:Y:S01]  /*0160*/  IMAD.WIDE.U32 R14, R15, 0x108, R2 ;  /* 0x000001080f0e7825 */ /* 0x000fe200078e0002 */
[----:B--2---:R-:W2:Y:S03]  /*0170*/  LDG.E.64 R12, desc[UR6][R6.64+0xd020] ;  /* 0x00d02006060c7981 */ /* 0x004ea6000c1e1b00 */
[----:B------:R-:W-:Y:S02]  /*0180*/  IMAD R11, R8, 0xc9, R11 ;  /* 0x000000c9080b7824 */ /* 0x000fe400078e020b */
[----:B------:R-:W2:Y:S02]  /*0190*/  LDG.E.64 R14, desc[UR6][R14.64+0xd8] ;  /* 0x0000d8060e0e7981 */ /* 0x000ea4000c1e1b00 */
[----:B------:R-:W-:Y:S02]  /*01a0*/  IMAD.WIDE.U32 R10, R11, 0x108, R2 ;  /* 0x000001080b0a7825 */ /* 0x000fe400078e0002 */
[----:B------:R-:W3:Y:S04]  /*01b0*/  LDG.E.64 R8, desc[UR6][R6.64+0x1e8] ;  /* 0x0001e80606087981 */ /* 0x000ee8000c1e1b00 */
[----:B------:R-:W3:Y:S01]  /*01c0*/  LDG.E.64 R10, desc[UR6][R10.64+0xe0] ;  /* 0x0000e0060a0a7981 */ /* 0x000ee2000c1e1b00 */
[----:B--2---:R-:W-:-:S02]  /*01d0*/  DADD R12, R12, -R14 ;  /* 0x000000000c0c7229 */ /* 0x004fc4000000080e */
[----:B---3--:R-:W-:-:S06]  /*01e0*/  DADD R8, R8, -R10 ;  /* 0x0000000008087229 */ /* 0x008fcc000000080a */
[----:B------:R-:W-:-:S08]  /*01f0*/  DMUL R12, R12, 0.5 ;  /* 0x3fe000000c0c7828 */ /* 0x000fd00000000000 */
[----:B------:R-:W-:Y:S01]  /*0200*/  DFMA R12, R8, 0.5, -R12 ;  /* 0x3fe00000080c782b */ /* 0x000fe2000000080c */
[----:B------:R-:W-:-:S06]  /*0210*/  IMAD.WIDE R8, R5, 0x108, R2 ;  /* 0x0000010805087825 */ /* 0x000fcc00078e0202 */
[----:B------:R1:W-:Y:S04]  /*0220*/  STG.E.64 desc[UR6][R8.64+0x100], R12 ;  /* 0x0001000c08007986 */ /* 0x0003e8000c101b06 */
.L_x_1:
[----:B--2---:R-:W-:Y:S05]  /*0230*/  BSYNC.RECONVERGENT B0 ;  /* 0x0000000000007941 */ /* 0x004fea0003800200 */
.L_x_0:
[----:B------:R-:W-:-:S04]  /*0240*/  IADD3 R5, PT, PT, R0, R5, RZ ;  /* 0x0000000500057210 */ /* 0x000fc80007ffe0ff */
[----:B------:R-:W-:-:S13]  /*0250*/  ISETP.GE.AND P0, PT, R5, 0x9dd1, PT ;  /* 0x00009dd10500780c */ /* 0x000fda0003f06270 */
[----:B------:R-:W-:Y:S05]  /*0260*/  @!P0 BRA `(.L_x_2) ;  /* 0xfffffffc00908947 */ /* 0x000fea000383ffff */
[----:B------:R-:W-:Y:S05]  /*0270*/  EXIT ;  /* 0x000000000000794d */ /* 0x000fea0003800000 */
.L_x_3:
[----:B------:R-:W-:-:S00]  /*0280*/  BRA `(.L_x_3) ;  /* 0xfffffffc00fc7947 */ /* 0x000fc0000383ffff */
[----:B------:R-:W-:-:S00]  /*0290*/  NOP ;  /* 0x0000000000007918 */ /* 0x000fc00000000000 */
        /* <DEDUP_REMOVED lines=14> */
.L_x_225:


//--------------------- .text._Z5WatchP9attributePd --------------------------
	.section	.text._Z5WatchP9attributePd,"ax",@progbits
	.align	128
        .global         _Z5WatchP9attributePd
        .type           _Z5WatchP9attributePd,@function
        .size           _Z5WatchP9attributePd,(.L_x_217 - _Z5WatchP9attributePd)
        .other          _Z5WatchP9attributePd,@"STO_CUDA_ENTRY STV_DEFAULT"
_Z5WatchP9attributePd:
.text._Z5WatchP9attributePd:
[----:B------:R-:W-:Y:S01]  /*0000*/  LDC R1, c[0x0][0x37c] ;  /* 0x0000df00ff017b82 */ /* 0x000fe20000000800 */
[----:B------:R-:W0:Y:S07]  /*0010*/  S2R R3, SR_TID.X ;  /* 0x0000000000037919 */ /* 0x000e2e0000002100 */
[----:B------:R-:W1:Y:S01]  /*0020*/  S2UR UR6, SR_CgaCtaId ;  /* 0x00000000000679c3 */ /* 0x000e620000008800 */
[----:B------:R-:W-:Y:S01]  /*0030*/  UMOV UR4, 0x400 ;  /* 0x0000040000047882 */ /* 0x000fe20000000000 */
[----:B------:R-:W-:Y:S01]  /*0040*/  IMAD.MOV.U32 R8, RZ, RZ, RZ ;  /* 0x000000ffff087224 */ /* 0x000fe200078e00ff */
[----:B------:R-:W-:Y:S01]  /*0050*/  UIADD3 UR5, UPT, UPT, UR4, 0x800, URZ ;  /* 0x0000080004057890 */ /* 0x000fe2000fffe0ff */
[----:B------:R-:W-:-:S04]  /*0060*/  MOV R10, 0x150 ;  /* 0x00000150000a7802 */ /* 0x000fc80000000f00 */
[----:B------:R-:W2:Y:S01]  /*0070*/  LDC R5, c[0x0][0x360] ;  /* 0x0000d800ff057b82 */ /* 0x000ea20000000800 */
[----:B-1----:R-:W-:Y:S02]  /*0080*/  ULEA UR4, UR6, UR4, 0x18 ;  /* 0x0000000406047291 */ /* 0x002fe4000f8ec0ff */
[----:B------:R-:W-:-:S04]  /*0090*/  ULEA UR5, UR6, UR5, 0x18 ;  /* 0x0000000506057291 */ /* 0x000fc8000f8ec0ff */
[C---:B0-----:R-:W-:Y:S01]  /*00a0*/  LEA R6, R3.reuse, UR4, 0x2 ;  /* 0x0000000403067c11 */ /* 0x041fe2000f8e10ff */
[C---:B--2---:R-:W-:Y:S01]  /*00b0*/  IMAD.IADD R0, R3.reuse, 0x1, R5 ;  /* 0x0000000103007824 */ /* 0x044fe200078e0205 */
[----:B------:R-:W-:Y:S02]  /*00c0*/  LEA R7, R3, UR5, 0x3 ;  /* 0x0000000503077c11 */ /* 0x000fe4000f8e18ff */
[----:B------:R-:W-:Y:S01]  /*00d0*/  LOP3.LUT R2, R5, 0xffff, RZ, 0xc0, !PT ;  /* 0x0000ffff05027812 */ /* 0x000fe200078ec0ff */
[----:B------:R0:W-:Y:S01]  /*00e0*/  STS [R6], RZ ;  /* 0x000000ff06007388 */ /* 0x0001e20000000800 */
[----:B------:R-:W-:-:S03]  /*00f0*/  IMAD.MOV R0, RZ, RZ, -R0 ;  /* 0x000000ffff007224 */ /* 0x000fc600078e0a00 */
[----:B------:R0:W-:Y:S02]  /*0100*/  STS.64 [R7], RZ ;  /* 0x000000ff07007388 */ /* 0x0001e40000000a00 */
[----:B------:R-:W-:-:S05]  /*0110*/  PRMT R0, R0, 0x7710, RZ ;  /* 0x0000771000007816 */ /* 0x000fca00000000ff */
[----:B------:R-:W-:-:S05]  /*0120*/  VIADD R0, R0, 0xffff9dd0 ;  /* 0xffff9dd000007836 */ /* 0x000fca0000000000 */
[----:B0-----:R-:W-:-:S07]  /*0130*/  LOP3.LUT R0, R0, 0xffff, RZ, 0xc0, !PT ;  /* 0x0000ffff00007812 */ /* 0x001fce00078ec0ff */
[----:B------:R-:W-:Y:S05]  /*0140*/  CALL.REL.NOINC `($__internal_1_$__cuda_sm20_div_u16) ;  /* 0x00000010007c7944 */ /* 0x000fea0003c00000 */
[----:B------:R-:W-:Y:S01]  /*0150*/  LOP3.LUT R4, R2, 0x3, RZ, 0xc0, !PT ;  /* 0x0000000302047812 */ /* 0x000fe200078ec0ff */
[----:B------:R-:W-:Y:S01]  /*0160*/  IMAD.MOV.U32 R12, RZ, RZ, 0x3 ;  /* 0x00000003ff0c7424 */ /* 0x000fe200078e00ff */
[C---:B------:R-:W-:Y:S01]  /*0170*/  PRMT R9, R5.reuse, 0x9910, RZ ;  /* 0x0000991005097816 */ /* 0x040fe200000000ff */
[----:B------:R-:W0:Y:S01]  /*0180*/  LDCU.64 UR6, c[0x0][0x358] ;  /* 0x00006b00ff0677ac */ /* 0x000e220008000a00 */
[----:B------:R-:W-:Y:S01]  /*0190*/  ISETP.NE.AND P0, PT, R4, 0x2, PT ;  /* 0x000000020400780c */ /* 0x000fe20003f05270 */
[----:B------:R-:W-:Y:S01]  /*01a0*/  BSSY.RECONVERGENT B0, `(.L_x_4) ;  /* 0x0000021000007945 */ /* 0x000fe20003800200 */
[----:B------:R-:W-:Y:S01]  /*01b0*/  IMAD.MOV.U32 R22, RZ, RZ, R3 ;  /* 0x000000ffff167224 */ /* 0x000fe200078e0003 */
[----:B------:R-:W-:Y:S01]  /*01c0*/  LEA R11, R5, 0xffffffff, 0x1 ;  /* 0xffffffff050b7811 */ /* 0x000fe200078e08ff */
[----:B------:R-:W-:Y:S01]  /*01d0*/  IMAD R12, R9, R12, -0x1 ;  /* 0xffffffff090c7424 */ /* 0x000fe200078e020c */
[----:B------:R-:W-:-:S08]  /*01e0*/  CS2R R14, SRZ ;  /* 0x00000000000e7805 */ /* 0x000fd0000001ff00 */
[----:B------:R-:W-:Y:S05]  /*01f0*/  @!P0 BRA `(.L_x_5) ;  /* 0x00000000006c8947 */ /* 0x000fea0003800000 */
[----:B------:R-:W-:Y:S01]  /*0200*/  IMAD.MOV.U32 R8, RZ, RZ, RZ ;  /* 0x000000ffff087224 */ /* 0x000fe200078e00ff */
[----:B------:R-:W-:Y:S01]  /*0210*/  CS2R R14, SRZ ;  /* 0x00000000000e7805 */ /* 0x000fe2000001ff00 */
[----:B------:R-:W-:Y:S02]  /*0220*/  IMAD.MOV.U32 R22, RZ, RZ, R3 ;  /* 0x000000ffff167224 */ /* 0x000fe400078e0003 */
[----:B------:R-:W-:-:S07]  /*0230*/  IMAD.MOV.U32 R13, RZ, RZ, RZ ;  /* 0x000000ffff0d7224 */ /* 0x000fce00078e00ff */
.L_x_6:
[----:B------:R-:W-:-:S05]  /*0240*/  LOP3.LUT R0, R22, 0xffff, RZ, 0xc0, !PT ;  /* 0x0000ffff16007812 */ /* 0x000fca00078ec0ff */
[----:B------:R-:W-:-:S05]  /*0250*/  IMAD R0, R0, 0xa307, RZ ;  /* 0x0000a30700007824 */ /* 0x000fca00078e02ff */
[----:B------:R-:W-:-:S04]  /*0260*/  SHF.R.U32.HI R0, RZ, 0x17, R0 ;  /* 0x00000017ff007819 */ /* 0x000fc80000011600 */
[C---:B------:R-:W-:Y:S01]  /*0270*/  PRMT R2, R0.reuse, 0x9910, RZ ;  /* 0x0000991000027816 */ /* 0x040fe200000000ff */
[----:B------:R-:W-:-:S04]  /*0280*/  VIADD R0, R0, 0xffffffff ;  /* 0xffffffff00007836 */ /* 0x000fc80000000000 */
[----:B------:R-:W-:-:S05]  /*0290*/  IMAD R2, R2, 0xc9, RZ ;  /* 0x000000c902027824 */ /* 0x000fca00078e02ff */
[----:B------:R-:W-:-:S05]  /*02a0*/  LOP3.LUT R17, RZ, R2, RZ, 0x33, !PT ;  /* 0x00000002ff117212 */ /* 0x000fca00078e33ff */
[----:B------:R-:W-:-:S05]  /*02b0*/  IMAD.IADD R2, R17, 0x1, R22 ;  /* 0x0000000111027824 */ /* 0x000fca00078e0216 */
[----:B------:R-:W-:-:S04]  /*02c0*/  VIMNMX.U16x2 R0, PT, PT, R2, R0, !PT ;  /* 0x0000000002007248 */ /* 0x000fc80007fe0200 */
[----:B------:R-:W-:-:S04]  /*02d0*/  LOP3.LUT R0, R0, 0xffff, RZ, 0xc0, !PT ;  /* 0x0000ffff00007812 */ /* 0x000fc800078ec0ff */
[----:B------:R-:W-:-:S13]  /*02e0*/  ISETP.GT.U32.AND P0, PT, R0, 0xc6, PT ;  /* 0x000000c60000780c */ /* 0x000fda0003f04070 */
[----:B------:R-:W1:Y:S02]  /*02f0*/  @!P0 LDC.64 R16, c[0x0][0x380] ;  /* 0x0000e000ff108b82 */ /* 0x000e640000000a00 */
[----:B-1----:R-:W-:-:S06]  /*0300*/  @!P0 IMAD.WIDE.U32 R16, R22, 0x108, R16 ;  /* 0x0000010816108825 */ /* 0x002fcc00078e0010 */
[----:B0-----:R-:W2:Y:S01]  /*0310*/  @!P0 LDG.E.64 R16, desc[UR6][R16.64+0xf8] ;  /* 0x0000f80610108981 */ /* 0x001ea2000c1e1b00 */
[----:B------:R-:W-:Y:S02]  /*0320*/  VIADD R13, R13, 0x1 ;  /* 0x000000010d0d7836 */ /* 0x000fe40000000000 */
[----:B------:R-:W-:Y:S02]  /*0330*/  @!P0 VIADD R8, R8, 0x1 ;  /* 0x0000000108088836 */ /* 0x000fe40000000000 */
[----:B------:R-:W-:Y:S01]  /*0340*/  IMAD.IADD R22, R5, 0x1, R22 ;  /* 0x0000000105167824 */ /* 0x000fe200078e0216 */
[----:B------:R-:W-:Y:S02]  /*0350*/  LOP3.LUT R0, R13, R4, RZ, 0x3c, !PT ;  /* 0x000000040d007212 */ /* 0x000fe400078e3cff */
[----:B------:R1:W-:Y:S01]  /*0360*/  @!P0 STS [R6], R8 ;  /* 0x0000000806008388 */ /* 0x0003e20000000800 */
[----:B--2---:R-:W-:-:S07]  /*0370*/  @!P0 DADD R14, R14, R16 ;  /* 0x000000000e0e8229 */ /* 0x004fce0000000010 */
[----:B------:R1:W-:Y:S01]  /*0380*/  @!P0 STS.64 [R7], R14 ;  /* 0x0000000e07008388 */ /* 0x0003e20000000a00 */
[----:B------:R-:W-:-:S13]  /*0390*/  ISETP.NE.AND P0, PT, R0, 0x2, PT ;  /* 0x000000020000780c */ /* 0x000fda0003f05270 */
[----:B-1----:R-:W-:Y:S05]  /*03a0*/  @P0 BRA `(.L_x_6) ;  /* 0xfffffffc00a40947 */ /* 0x002fea000383ffff */
.L_x_5:
[----:B0-----:R-:W-:Y:S05]  /*03b0*/  BSYNC.RECONVERGENT B0 ;  /* 0x0000000000007941 */ /* 0x001fea0003800200 */
.L_x_4:
[C-C-:B------:R-:W-:Y:S01]  /*03c0*/  IMAD.IADD R16, R5.reuse, 0x1, R22.reuse ;  /* 0x0000000105107824 */ /* 0x140fe200078e0216 */
[----:B------:R-:W-:Y:S01]  /*03d0*/  BSSY.RECONVERGENT B0, `(.L_x_7) ;  /* 0x0000065000007945 */ /* 0x000fe20003800200 */
[--C-:B------:R-:W-:Y:S01]  /*03e0*/  IMAD R19, R5, 0x2, R22.reuse ;  /* 0x0000000205137824 */ /* 0x100fe200078e0216 */
[----:B------:R-:W-:Y:S01]  /*03f0*/  PRMT R21, R22, 0x7610, R21 ;  /* 0x0000761016157816 */ /* 0x000fe20000000015 */
[--C-:B------:R-:W-:Y:S01]  /*0400*/  IMAD R20, R9, 0x3, R22.reuse ;  /* 0x0000000309147824 */ /* 0x100fe200078e0216 */
[C---:B------:R-:W-:Y:S01]  /*0410*/  PRMT R17, R16.reuse, 0x7610, R17 ;  /* 0x0000761010117816 */ /* 0x040fe20000000011 */
[C-C-:B------:R-:W-:Y:S02]  /*0420*/  IMAD R18, R5.reuse, 0x2, R22.reuse ;  /* 0x0000000205127824 */ /* 0x140fe400078e0216 */
[----:B------:R-:W-:Y:S02]  /*0430*/  IMAD R13, R5, 0x3, R22 ;  /* 0x00000003050d7824 */ /* 0x000fe400078e0216 */
[----:B------:R-:W-:-:S07]  /*0440*/  VIADD R10, R16, 0xffffffff ;  /* 0xffffffff100a7836 */ /* 0x000fce0000000000 */
.L_x_8:
[C---:B------:R-:W-:Y:S02]  /*0450*/  LOP3.LUT R0, R21.reuse, 0xffff, RZ, 0xc0, !PT ;  /* 0x0000ffff15007812 */ /* 0x040fe400078ec0ff */
[----:B------:R-:W-:-:S03]  /*0460*/  PRMT R2, R21, 0x9910, RZ ;  /* 0x0000991015027816 */ /* 0x000fc600000000ff */
[----:B------:R-:W-:-:S05]  /*0470*/  IMAD R0, R0, 0xa307, RZ ;  /* 0x0000a30700007824 */ /* 0x000fca00078e02ff */
[----:B------:R-:W-:-:S04]  /*0480*/  SHF.R.U32.HI R0, RZ, 0x17, R0 ;  /* 0x00000017ff007819 */ /* 0x000fc80000011600 */
[C---:B------:R-:W-:Y:S01]  /*0490*/  PRMT R23, R0.reuse, 0x9910, RZ ;  /* 0x0000991000177816 */ /* 0x040fe200000000ff */
[----:B------:R-:W-:-:S04]  /*04a0*/  VIADD R0, R0, 0xffffffff ;  /* 0xffffffff00007836 */ /* 0x000fc80000000000 */
[----:B------:R-:W-:-:S04]  /*04b0*/  IMAD R2, R23, -0xc9, R2 ;  /* 0xffffff3717027824 */ /* 0x000fc800078e0202 */
[----:B------:R-:W-:-:S05]  /*04c0*/  VIADD R2, R2, 0xffffffff ;  /* 0xffffffff02027836 */ /* 0x000fca0000000000 */
[----:B------:R-:W-:-:S04]  /*04d0*/  VIMNMX.U16x2 R0, PT, PT, R2, R0, !PT ;  /* 0x0000000002007248 */ /* 0x000fc80007fe0200 */
[----:B------:R-:W-:-:S04]  /*04e0*/  LOP3.LUT R0, R0, 0xffff, RZ, 0xc0, !PT ;  /* 0x0000ffff00007812 */ /* 0x000fc800078ec0ff */
[----:B------:R-:W-:-:S13]  /*04f0*/  ISETP.GT.U32.AND P0, PT, R0, 0xc6, PT ;  /* 0x000000c60000780c */ /* 0x000fda0003f04070 */
[----:B0-----:R-:W0:Y:S02]  /*0500*/  @!P0 LDC.64 R24, c[0x0][0x380] ;  /* 0x0000e000ff188b82 */ /* 0x001e240000000a00 */
[----:B0-----:R-:W-:-:S06]  /*0510*/  @!P0 IMAD.WIDE.U32 R24, R22, 0x108, R24 ;  /* 0x0000010816188825 */ /* 0x001fcc00078e0018 */
[----:B------:R-:W2:Y:S01]  /*0520*/  @!P0 LDG.E.64 R24, desc[UR6][R24.64+0xf8] ;  /* 0x0000f80618188981 */ /* 0x000ea2000c1e1b00 */
[----:B------:R-:W-:-:S05]  /*0530*/  LOP3.LUT R0, R19, 0xffff, RZ, 0xc0, !PT ;  /* 0x0000ffff13007812 */ /* 0x000fca00078ec0ff */
[----:B------:R-:W-:Y:S02]  /*0540*/  IMAD R2, R0, 0xa307, RZ ;  /* 0x0000a30700027824 */ /* 0x000fe400078e02ff */
[----:B------:R-:W-:-:S03]  /*0550*/  IMAD.IADD R0, R11, 0x1, R21 ;  /* 0x000000010b007824 */ /* 0x000fc600078e0215 */
[----:B------:R-:W-:Y:S02]  /*0560*/  SHF.R.U32.HI R2, RZ, 0x17, R2 ;  /* 0x00000017ff027819 */ /* 0x000fe40000011602 */
[----:B------:R-:W-:Y:S02]  /*0570*/  PRMT R0, R0, 0x9910, RZ ;  /* 0x0000991000007816 */ /* 0x000fe400000000ff */
[----:B------:R-:W-:Y:S02]  /*0580*/  PRMT R23, R2, 0x9910, RZ ;  /* 0x0000991002177816 */ /* 0x000fe400000000ff */
[----:B------:R-:W-:-:S03]  /*0590*/  LOP3.LUT R2, R20, 0xffff, RZ, 0xc0, !PT ;  /* 0x0000ffff14027812 */ /* 0x000fc600078ec0ff */
[----:B------:R-:W-:Y:S02]  /*05a0*/  IMAD R0, R23, -0xc9, R0 ;  /* 0xffffff3717007824 */ /* 0x000fe400078e0200 */
[----:B------:R-:W-:Y:S02]  /*05b0*/  IMAD R4, R2, 0xa307, RZ ;  /* 0x0000a30702047824 */ /* 0x000fe400078e02ff */
[----:B------:R-:W-:-:S03]  /*05c0*/  IMAD.IADD R2, R12, 0x1, R21 ;  /* 0x000000010c027824 */ /* 0x000fc600078e0215 */
[----:B------:R-:W-:Y:S02]  /*05d0*/  SHF.R.U32.HI R4, RZ, 0x17, R4 ;  /* 0x00000017ff047819 */ /* 0x000fe40000011604 */
[----:B------:R-:W-:Y:S01]  /*05e0*/  PRMT R23, R2, 0x9910, RZ ;  /* 0x0000991002177816 */ /* 0x000fe200000000ff */
[----:B------:R-:W-:Y:S01]  /*05f0*/  IMAD R2, R5, 0x2, R21 ;  /* 0x0000000205027824 */ /* 0x000fe200078e0215 */
[----:B------:R-:W-:-:S03]  /*0600*/  PRMT R27, R4, 0x9910, RZ ;  /* 0x00009910041b7816 */ /* 0x000fc600000000ff */
[----:B------:R-:W-:Y:S01]  /*0610*/  IMAD.MOV.U32 R4, RZ, RZ, R23 ;  /* 0x000000ffff047224 */ /* 0x000fe200078e0017 */
[----:B------:R-:W-:-:S03]  /*0620*/  LOP3.LUT R23, R2, 0xffff, RZ, 0xc0, !PT ;  /* 0x0000ffff02177812 */ /* 0x000fc600078ec0ff */
[----:B------:R-:W-:Y:S02]  /*0630*/  IMAD R2, R27, -0xc9, R4 ;  /* 0xffffff371b027824 */ /* 0x000fe400078e0204 */
[----:B------:R-:W-:Y:S02]  /*0640*/  IMAD R4, R9, 0x3, R21 ;  /* 0x0000000309047824 */ /* 0x000fe400078e0215 */
[----:B------:R-:W-:-:S03]  /*0650*/  IMAD R23, R23, 0xa307, RZ ;  /* 0x0000a30717177824 */ /* 0x000fc600078e02ff */
[----:B------:R-:W-:Y:S02]  /*0660*/  LOP3.LUT R26, R4, 0xffff, RZ, 0xc0, !PT ;  /* 0x0000ffff041a7812 */ /* 0x000fe400078ec0ff */
[----:B------:R-:W-:-:S03]  /*0670*/  LEA.HI R4, R23, 0xffffffff, RZ, 0x9 ;  /* 0xffffffff17047811 */ /* 0x000fc600078f48ff */
[----:B------:R-:W-:Y:S01]  /*0680*/  IMAD R23, R26, 0xa307, RZ ;  /* 0x0000a3071a177824 */ /* 0x000fe200078e02ff */
[----:B------:R-:W-:Y:S02]  /*0690*/  VIMNMX.U16x2 R4, PT, PT, R0, R4, !PT ;  /* 0x0000000400047248 */ /* 0x000fe40007fe0200 */
[----:B------:R-:W-:Y:S02]  /*06a0*/  LOP3.LUT R0, R17, 0xffff, RZ, 0xc0, !PT ;  /* 0x0000ffff11007812 */ /* 0x000fe400078ec0ff */
[----:B------:R-:W-:-:S03]  /*06b0*/  LOP3.LUT R4, R4, 0xffff, RZ, 0xc0, !PT ;  /* 0x0000ffff04047812 */ /* 0x000fc600078ec0ff */
[----:B------:R-:W-:Y:S01]  /*06c0*/  IMAD R26, R0, 0xa307, RZ ;  /* 0x0000a307001a7824 */ /* 0x000fe200078e02ff */
[----:B------:R-:W-:Y:S02]  /*06d0*/  LEA.HI R0, R23, 0xffffffff, RZ, 0x9 ;  /* 0xffffffff17007811 */ /* 0x000fe400078f48ff */
[----:B------:R-:W-:Y:S02]  /*06e0*/  ISETP.GT.U32.AND P2, PT, R4, 0xc6, PT ;  /* 0x000000c60400780c */ /* 0x000fe40003f44070 */
[----:B------:R-:W-:Y:S02]  /*06f0*/  VIMNMX.U16x2 R23, PT, PT, R2, R0, !PT ;  /* 0x0000000002177248 */ /* 0x000fe40007fe0200 */
[----:B------:R-:W-:Y:S02]  /*0700*/  SHF.R.U32.HI R0, RZ, 0x17, R26 ;  /* 0x00000017ff007819 */ /* 0x000fe4000001161a */
[----:B------:R-:W-:Y:S02]  /*0710*/  LOP3.LUT R23, R23, 0xffff, RZ, 0xc0, !PT ;  /* 0x0000ffff17177812 */ /* 0x000fe400078ec0ff */
[C---:B------:R-:W-:Y:S01]  /*0720*/  PRMT R2, R0.reuse, 0x9910, RZ ;  /* 0x0000991000027816 */ /* 0x040fe200000000ff */
[----:B------:R-:W-:Y:S01]  /*0730*/  VIADD R0, R0, 0xffffffff ;  /* 0xffffffff00007836 */ /* 0x000fe20000000000 */
[----:B------:R-:W-:-:S03]  /*0740*/  ISETP.GT.U32.AND P3, PT, R23, 0xc6, PT ;  /* 0x000000c61700780c */ /* 0x000fc60003f64070 */
[----:B------:R-:W-:-:S04]  /*0750*/  IMAD R2, R2, 0xc9, RZ ;  /* 0x000000c902027824 */ /* 0x000fc800078e02ff */
[----:B------:R-:W-:-:S05]  /*0760*/  IMAD.MOV R2, RZ, RZ, -R2 ;  /* 0x000000ffff027224 */ /* 0x000fca00078e0a02 */
[----:B------:R-:W-:-:S05]  /*0770*/  PRMT R27, R2, 0x7710, RZ ;  /* 0x00007710021b7816 */ /* 0x000fca00000000ff */
[----:B------:R-:W-:Y:S02]  /*0780*/  IMAD.IADD R2, R27, 0x1, R10 ;  /* 0x000000011b027824 */ /* 0x000fe400078e020a */
[----:B------:R-:W0:Y:S03]  /*0790*/  @!P2 LDC.64 R26, c[0x0][0x380] ;  /* 0x0000e000ff1aab82 */ /* 0x000e260000000a00 */
[----:B------:R-:W-:-:S04]  /*07a0*/  VIMNMX.U16x2 R0, PT, PT, R2, R0, !PT ;  /* 0x0000000002007248 */ /* 0x000fc80007fe0200 */
[----:B------:R-:W-:-:S04]  /*07b0*/  LOP3.LUT R0, R0, 0xffff, RZ, 0xc0, !PT ;  /* 0x0000ffff00007812 */ /* 0x000fc800078ec0ff */
[----:B------:R-:W-:-:S13]  /*07c0*/  ISETP.GT.U32.AND P1, PT, R0, 0xc6, PT ;  /* 0x000000c60000780c */ /* 0x000fda0003f24070 */
[----:B------:R-:W1:Y:S01]  /*07d0*/  @!P1 LDC.64 R28, c[0x0][0x380] ;  /* 0x0000e000ff1c9b82 */ /* 0x000e620000000a00 */
[----:B0-----:R-:W-:-:S06]  /*07e0*/  @!P2 IMAD.WIDE.U32 R26, R18, 0x108, R26 ;  /* 0x00000108121aa825 */ /* 0x001fcc00078e001a */
[----:B------:R-:W3:Y:S01]  /*07f0*/  @!P2 LDG.E.64 R26, desc[UR6][R26.64+0xf8] ;  /* 0x0000f8061a1aa981 */ /* 0x000ee2000c1e1b00 */
[----:B-1----:R-:W-:-:S06]  /*0800*/  @!P1 IMAD.WIDE.U32 R28, R16, 0x108, R28 ;  /* 0x00000108101c9825 */ /* 0x002fcc00078e001c */
[----:B------:R-:W4:Y:S01]  /*0810*/  @!P1 LDG.E.64 R28, desc[UR6][R28.64+0xf8] ;  /* 0x0000f8061c1c9981 */ /* 0x000f22000c1e1b00 */
[----:B--2---:R-:W-:Y:S01]  /*0820*/  @!P0 DADD R14, R14, R24 ;  /* 0x000000000e0e8229 */ /* 0x004fe20000000018 */
[----:B------:R-:W0:Y:S02]  /*0830*/  @!P3 LDC.64 R24, c[0x0][0x380] ;  /* 0x0000e000ff18bb82 */ /* 0x000e240000000a00 */
[----:B0-----:R-:W-:-:S06]  /*0840*/  @!P3 IMAD.WIDE.U32 R24, R13, 0x108, R24 ;  /* 0x000001080d18b825 */ /* 0x001fcc00078e0018 */
[----:B------:R-:W2:Y:S01]  /*0850*/  @!P3 LDG.E.64 R24, desc[UR6][R24.64+0xf8] ;  /* 0x0000f8061818b981 */ /* 0x000ea2000c1e1b00 */
[----:B------:R-:W-:-:S05]  /*0860*/  @!P0 VIADD R8, R8, 0x1 ;  /* 0x0000000108088836 */ /* 0x000fca0000000000 */
[----:B------:R0:W-:Y:S04]  /*0870*/  @!P0 STS [R6], R8 ;  /* 0x0000000806008388 */ /* 0x0001e80000000800 */
[----:B------:R-:W-:Y:S01]  /*0880*/  @!P0 STS.64 [R7], R14 ;  /* 0x0000000e07008388 */ /* 0x000fe20000000a00 */
[----:B0-----:R-:W-:-:S05]  /*0890*/  @!P1 VIADD R8, R8, 0x1 ;  /* 0x0000000108089836 */ /* 0x001fca0000000000 */
[----:B------:R0:W-:Y:S01]  /*08a0*/  @!P1 STS [R6], R8 ;  /* 0x0000000806009388 */ /* 0x0001e20000000800 */
[C---:B------:R-:W-:Y:S02]  /*08b0*/  IMAD.IADD R0, R5.reuse, 0x1, R22 ;  /* 0x0000000105007824 */ /* 0x040fe400078e0216 */
[----:B0-----:R-:W-:Y:S02]  /*08c0*/  @!P2 VIADD R8, R8, 0x1 ;  /* 0x000000010808a836 */ /* 0x001fe40000000000 */
[----:B------:R-:W-:-:S05]  /*08d0*/  IMAD.IADD R0, R5, 0x1, R0 ;  /* 0x0000000105007824 */ /* 0x000fca00078e0200 */
[----:B------:R-:W-:-:S04]  /*08e0*/  IADD3 R22, PT, PT, R5, R0, R5 ;  /* 0x0000000005167210 */ /* 0x000fc80007ffe005 */
[----:B------:R-:W-:Y:S01]  /*08f0*/  ISETP.GE.U32.AND P0, PT, R22, 0x9dd1, PT ;  /* 0x00009dd11600780c */ /* 0x000fe20003f06070 */
[C---:B------:R-:W-:Y:S02]  /*0900*/  IMAD R19, R5.reuse, 0x4, R19 ;  /* 0x0000000405137824 */ /* 0x040fe400078e0213 */
[C---:B------:R-:W-:Y:S02]  /*0910*/  IMAD R21, R5.reuse, 0x4, R21 ;  /* 0x0000000405157824 */ /* 0x040fe400078e0215 */
[C---:B------:R-:W-:Y:S02]  /*0920*/  IMAD R20, R5.reuse, 0x4, R20 ;  /* 0x0000000405147824 */ /* 0x040fe400078e0214 */
[C---:B------:R-:W-:Y:S02]  /*0930*/  IMAD R17, R5.reuse, 0x4, R17 ;  /* 0x0000000405117824 */ /* 0x040fe400078e0211 */
[C---:B------:R-:W-:Y:S02]  /*0940*/  IMAD R10, R5.reuse, 0x4, R10 ;  /* 0x00000004050a7824 */ /* 0x040fe400078e020a */
[----:B------:R-:W-:-:S02]  /*0950*/  IMAD R18, R5, 0x4, R18 ;  /* 0x0000000405127824 */ /* 0x000fc400078e0212 */
[C---:B------:R-:W-:Y:S02]  /*0960*/  IMAD R13, R5.reuse, 0x4, R13 ;  /* 0x00000004050d7824 */ /* 0x040fe400078e020d */
[----:B------:R-:W-:Y:S01]  /*0970*/  IMAD R16, R5, 0x4, R16 ;  /* 0x0000000405107824 */ /* 0x000fe200078e0210 */
[----:B----4-:R-:W-:-:S07]  /*0980*/  @!P1 DADD R14, R14, R28 ;  /* 0x000000000e0e9229 */ /* 0x010fce000000001c */
[----:B------:R3:W-:Y:S04]  /*0990*/  @!P1 STS.64 [R7], R14 ;  /* 0x0000000e07009388 */ /* 0x0007e80000000a00 */
[----:B------:R0:W-:Y:S01]  /*09a0*/  @!P2 STS [R6], R8 ;  /* 0x000000080600a388 */ /* 0x0001e20000000800 */
[----:B---3--:R-:W-:Y:S01]  /*09b0*/  @!P2 DADD R14, R14, R26 ;  /* 0x000000000e0ea229 */ /* 0x008fe2000000001a */
[----:B0-----:R-:W-:-:S06]  /*09c0*/  @!P3 VIADD R8, R8, 0x1 ;  /* 0x000000010808b836 */ /* 0x001fcc0000000000 */
[----:B------:R2:W-:Y:S04]  /*09d0*/  @!P2 STS.64 [R7], R14 ;  /* 0x0000000e0700a388 */ /* 0x0005e80000000a00 */
[----:B------:R0:W-:Y:S01]  /*09e0*/  @!P3 STS [R6], R8 ;  /* 0x000000080600b388 */ /* 0x0001e20000000800 */
[----:B--2---:R-:W-:-:S07]  /*09f0*/  @!P3 DADD R14, R14, R24 ;  /* 0x000000000e0eb229 */ /* 0x004fce0000000018 */
[----:B------:R0:W-:Y:S01]  /*0a00*/  @!P3 STS.64 [R7], R14 ;  /* 0x0000000e0700b388 */ /* 0x0001e20000000a00 */
[----:B------:R-:W-:Y:S05]  /*0a10*/  @!P0 BRA `(.L_x_8) ;  /* 0xfffffff8008c8947 */ /* 0x000fea000383ffff */
[----:B------:R-:W-:Y:S05]  /*0a20*/  BSYNC.RECONVERGENT B0 ;  /* 0x0000000000007941 */ /* 0x000fea0003800200 */
.L_x_7:
[----:B------:R-:W-:Y:S01]  /*0a30*/  BAR.SYNC.DEFER_BLOCKING 0x0 ;  /* 0x0000000000007b1d */ /* 0x000fe20000010000 */
[----:B------:R-:W-:-:S13]  /*0a40*/  ISETP.GE.U32.AND P0, PT, R5, 0x2, PT ;  /* 0x000000020500780c */ /* 0x000fda0003f06070 */
[----:B------:R-:W-:Y:S05]  /*0a50*/  @!P0 BRA `(.L_x_9) ;  /* 0x00000000004c8947 */ /* 0x000fea0003800000 */
.L_x_12:
[----:B------:R-:W-:Y:S01]  /*0a60*/  SHF.R.U32.HI R4, RZ, 0x1, R5 ;  /* 0x00000001ff047819 */ /* 0x000fe20000011605 */
[----:B------:R-:W-:Y:S03]  /*0a70*/  BSSY.RECONVERGENT B0, `(.L_x_10) ;  /* 0x000000d000007945 */ /* 0x000fe60003800200 */
[----:B------:R-:W-:-:S13]  /*0a80*/  ISETP.GE.U32.AND P0, PT, R3, R4, PT ;  /* 0x000000040300720c */ /* 0x000fda0003f06070 */
[----:B-1----:R-:W-:Y:S05]  /*0a90*/  @P0 BRA `(.L_x_11) ;  /* 0x0000000000280947 */ /* 0x002fea0003800000 */
[C---:B------:R-:W-:Y:S01]  /*0aa0*/  IMAD R0, R4.reuse, 0x8, R7 ;  /* 0x0000000804007824 */ /* 0x040fe200078e0207 */
[----:B------:R-:W-:Y:S01]  /*0ab0*/  LDS.64 R10, [R7] ;  /* 0x00000000070a7984 */ /* 0x000fe20000000a00 */
[----:B------:R-:W-:-:S03]  /*0ac0*/  IMAD R2, R4, 0x4, R6 ;  /* 0x0000000404027824 */ /* 0x000fc600078e0206 */
[----:B0-----:R-:W0:Y:S02]  /*0ad0*/  LDS.64 R8, [R0] ;  /* 0x0000000000087984 */ /* 0x001e240000000a00 */
[----:B0-----:R-:W-:-:S07]  /*0ae0*/  DADD R8, R8, R10 ;  /* 0x0000000008087229 */ /* 0x001fce000000000a */
[----:B------:R-:W-:Y:S04]  /*0af0*/  STS.64 [R7], R8 ;  /* 0x0000000807007388 */ /* 0x000fe80000000a00 */
[----:B------:R-:W-:Y:S04]  /*0b00*/  LDS R2, [R2] ;  /* 0x0000000002027984 */ /* 0x000fe80000000800 */
[----:B------:R-:W0:Y:S02]  /*0b10*/  LDS R11, [R6] ;  /* 0x00000000060b7984 */ /* 0x000e240000000800 */
[----:B0-----:R-:W-:-:S05]  /*0b20*/  IMAD.IADD R11, R2, 0x1, R11 ;  /* 0x00000001020b7824 */ /* 0x001fca00078e020b */
[----:B------:R1:W-:Y:S02]  /*0b30*/  STS [R6], R11 ;  /* 0x0000000b06007388 */ /* 0x0003e40000000800 */
.L_x_11:
[----:B------:R-:W-:Y:S05]  /*0b40*/  BSYNC.RECONVERGENT B0 ;  /* 0x0000000000007941 */ /* 0x000fea0003800200 */
.L_x_10:
[----:B------:R-:W-:Y:S01]  /*0b50*/  BAR.SYNC.DEFER_BLOCKING 0x0 ;  /* 0x0000000000007b1d */ /* 0x000fe20000010000 */
[----:B------:R-:W-:Y:S01]  /*0b60*/  ISETP.GT.U32.AND P0, PT, R5, 0x3, PT ;  /* 0x000000030500780c */ /* 0x000fe20003f04070 */
[----:B------:R-:W-:-:S12]  /*0b70*/  IMAD.MOV.U32 R5, RZ, RZ, R4 ;  /* 0x000000ffff057224 */ /* 0x000fd800078e0004 */
[----:B------:R-:W-:Y:S05]  /*0b80*/  @P0 BRA `(.L_x_12) ;  /* 0xfffffffc00b40947 */ /* 0x000fea000383ffff */
.L_x_9:
[----:B------:R-:W-:-:S13]  /*0b90*/  ISETP.NE.AND P0, PT, R3, RZ, PT ;  /* 0x000000ff0300720c */ /* 0x000fda0003f05270 */
[----:B------:R-:W-:Y:S05]  /*0ba0*/  @P0 EXIT ;  /* 0x000000000000094d */ /* 0x000fea0003800000 */
[----:B------:R-:W2:Y:S01]  /*0bb0*/  S2UR UR5, SR_CgaCtaId ;  /* 0x00000000000579c3 */ /* 0x000ea20000008800 */
[----:B------:R-:W-:Y:S01]  /*0bc0*/  UMOV UR4, 0x400 ;  /* 0x0000040000047882 */ /* 0x000fe20000000000 */
[----:B------:R-:W-:Y:S01]  /*0bd0*/  UMOV UR8, 0xd9d7bdbb ;  /* 0xd9d7bdbb00087882 */ /* 0x000fe20000000000 */
[----:B------:R-:W-:Y:S01]  /*0be0*/  UMOV UR9, 0x3ddb7cdf ;  /* 0x3ddb7cdf00097882 */ /* 0x000fe20000000000 */
[----:B------:R-:W-:Y:S01]  /*0bf0*/  IMAD.MOV.U32 R2, RZ, RZ, 0x1 ;  /* 0x00000001ff027424 */ /* 0x000fe200078e00ff */
[----:B--2---:R-:W-:-:S09]  /*0c00*/  ULEA UR4, UR5, UR4, 0x18 ;  /* 0x0000000405047291 */ /* 0x004fd2000f8ec0ff */
[----:B------:R-:W0:Y:S04]  /*0c10*/  LDS R0, [UR4] ;  /* 0x00000004ff007984 */ /* 0x000e280008000800 */
[----:B------:R-:W2:Y:S01]  /*0c20*/  LDS.64 R4, [UR4+0x800] ;  /* 0x00080004ff047984 */ /* 0x000ea20008000a00 */
[----:B01----:R-:W0:Y:S01]  /*0c30*/  I2F.F64 R6, R0 ;  /* 0x0000000000067312 */ /* 0x003e220000201c00 */
[----:B--2---:R-:W-:Y:S01]  /*0c40*/  FSETP.GEU.AND P1, PT, |R5|, 6.5827683646048100446e-37, PT ;  /* 0x036000000500780b */ /* 0x004fe20003f2e200 */
[----:B0-----:R-:W-:-:S06]  /*0c50*/  DADD R6, R6, UR8 ;  /* 0x0000000806067e29 */ /* 0x001fcc0008000000 */
[----:B------:R-:W0:Y:S02]  /*0c60*/  MUFU.RCP64H R3, R7 ;  /* 0x0000000700037308 */ /* 0x000e240000001800 */
[----:B0-----:R-:W-:-:S08]  /*0c70*/  DFMA R8, -R6, R2, 1 ;  /* 0x3ff000000608742b */ /* 0x001fd00000000102 */
[----:B------:R-:W-:-:S08]  /*0c80*/  DFMA R8, R8, R8, R8 ;  /* 0x000000080808722b */ /* 0x000fd00000000008 */
[----:B------:R-:W-:-:S08]  /*0c90*/  DFMA R8, R2, R8, R2 ;  /* 0x000000080208722b */ /* 0x000fd00000000002 */
[----:B------:R-:W-:-:S08]  /*0ca0*/  DFMA R2, -R6, R8, 1 ;  /* 0x3ff000000602742b */ /* 0x000fd00000000108 */
[----:B------:R-:W-:-:S08]  /*0cb0*/  DFMA R2, R8, R2, R8 ;  /* 0x000000020802722b */ /* 0x000fd00000000008 */
[----:B------:R-:W-:-:S08]  /*0cc0*/  DMUL R8, R4, R2 ;  /* 0x0000000204087228 */ /* 0x000fd00000000000 */
[----:B------:R-:W-:-:S08]  /*0cd0*/  DFMA R10, -R6, R8, R4 ;  /* 0x00000008060a722b */ /* 0x000fd00000000104 */
[----:B------:R-:W-:-:S10]  /*0ce0*/  DFMA R2, R2, R10, R8 ;  /* 0x0000000a0202722b */ /* 0x000fd40000000008 */
[----:B------:R-:W-:-:S05]  /*0cf0*/  FFMA R0, RZ, R7, R3 ;  /* 0x00000007ff007223 */ /* 0x000fca0000000003 */
[----:B------:R-:W-:-:S13]  /*0d00*/  FSETP.GT.AND P0, PT, |R0|, 1.469367938527859385e-39, PT ;  /* 0x001000000000780b */ /* 0x000fda0003f04200 */
[----:B------:R-:W-:Y:S05]  /*0d10*/  @P0 BRA P1, `(.L_x_13) ;  /* 0x0000000000100947 */ /* 0x000fea0000800000 */
[----:B------:R-:W-:-:S07]  /*0d20*/  MOV R0, 0xd40 ;  /* 0x00000d4000007802 */ /* 0x000fce0000000f00 */
[----:B------:R-:W-:Y:S05]  /*0d30*/  CALL.REL.NOINC `($__internal_0_$__cuda_sm20_div_rn_f64_full) ;  /* 0x0000000000147944 */ /* 0x000fea0003c00000 */
[----:B------:R-:W-:Y:S02]  /*0d40*/  IMAD.MOV.U32 R2, RZ, RZ, R12 ;  /* 0x000000ffff027224 */ /* 0x000fe400078e000c */
[----:B------:R-:W-:-:S07]  /*0d50*/  IMAD.MOV.U32 R3, RZ, RZ, R13 ;  /* 0x000000ffff037224 */ /* 0x000fce00078e000d */
.L_x_13:
[----:B------:R-:W0:Y:S02]  /*0d60*/  LDC.64 R4, c[0x0][0x388] ;  /* 0x0000e200ff047b82 */ /* 0x000e240000000a00 */
[----:B0-----:R-:W-:Y:S01]  /*0d70*/  STG.E.64 desc[UR6][R4.64], R2 ;  /* 0x0000000204007986 */ /* 0x001fe2000c101b06 */
[----:B------:R-:W-:Y:S05]  /*0d80*/  EXIT ;  /* 0x000000000000794d */ /* 0x000fea0003800000 */
        .weak           $__internal_0_$__cuda_sm20_div_rn_f64_full
        .type           $__internal_0_$__cuda_sm20_div_rn_f64_full,@function
        .size           $__internal_0_$__cuda_sm20_div_rn_f64_full,($__internal_1_$__cuda_sm20_div_u16 - $__internal_0_$__cuda_sm20_div_rn_f64_full)
$__internal_0_$__cuda_sm20_div_rn_f64_full:
[C---:B------:R-:W-:Y:S01]  /*0d90*/  FSETP.GEU.AND P0, PT, |R7|.reuse, 1.469367938527859385e-39, PT ;  /* 0x001000000700780b */ /* 0x040fe20003f0e200 */
[----:B------:R-:W-:Y:S01]  /*0da0*/  IMAD.MOV.U32 R8, RZ, RZ, 0x1 ;  /* 0x00000001ff087424 */ /* 0x000fe200078e00ff */
[C---:B------:R-:W-:Y:S01]  /*0db0*/  LOP3.LUT R2, R7.reuse, 0x800fffff, RZ, 0xc0, !PT ;  /* 0x800fffff07027812 */ /* 0x040fe200078ec0ff */
[----:B------:R-:W-:Y:S01]  /*0dc0*/  IMAD.MOV.U32 R13, RZ, RZ, 0x1ca00000 ;  /* 0x1ca00000ff0d7424 */ /* 0x000fe200078e00ff */
[----:B------:R-:W-:Y:S02]  /*0dd0*/  LOP3.LUT R17, R7, 0x7ff00000, RZ, 0xc0, !PT ;  /* 0x7ff0000007117812 */ /* 0x000fe400078ec0ff */
[----:B------:R-:W-:Y:S01]  /*0de0*/  LOP3.LUT R3, R2, 0x3ff00000, RZ, 0xfc, !PT ;  /* 0x3ff0000002037812 */ /* 0x000fe200078efcff */
[----:B------:R-:W-:Y:S01]  /*0df0*/  IMAD.MOV.U32 R2, RZ, RZ, R6 ;  /* 0x000000ffff027224 */ /* 0x000fe200078e0006 */
[----:B------:R-:W-:-:S04]  /*0e00*/  LOP3.LUT R12, R5, 0x7ff00000, RZ, 0xc0, !PT ;  /* 0x7ff00000050c7812 */ /* 0x000fc800078ec0ff */
[----:B------:R-:W-:Y:S01]  /*0e10*/  ISETP.GE.U32.AND P1, PT, R12, R17, PT ;  /* 0x000000110c00720c */ /* 0x000fe20003f26070 */
[----:B------:R-:W-:Y:S01]  /*0e20*/  @!P0 DMUL R2, R6, 8.98846567431157953865e+307 ;  /* 0x7fe0000006028828 */ /* 0x000fe20000000000 */
[----:B------:R-:W-:-:S05]  /*0e30*/  IMAD.MOV.U32 R19, RZ, RZ, R12 ;  /* 0x000000ffff137224 */ /* 0x000fca00078e000c */
[----:B------:R-:W0:Y:S02]  /*0e40*/  MUFU.RCP64H R9, R3 ;  /* 0x0000000300097308 */ /* 0x000e240000001800 */
[----:B0-----:R-:W-:-:S08]  /*0e50*/  DFMA R10, R8, -R2, 1 ;  /* 0x3ff00000080a742b */ /* 0x001fd00000000802 */
[----:B------:R-:W-:-:S08]  /*0e60*/  DFMA R10, R10, R10, R10 ;  /* 0x0000000a0a0a722b */ /* 0x000fd0000000000a */
[----:B------:R-:W-:Y:S01]  /*0e70*/  DFMA R10, R8, R10, R8 ;  /* 0x0000000a080a722b */ /* 0x000fe20000000008 */
[----:B------:R-:W-:Y:S01]  /*0e80*/  SEL R9, R13, 0x63400000, !P1 ;  /* 0x634000000d097807 */ /* 0x000fe20004800000 */
[----:B------:R-:W-:Y:S01]  /*0e90*/  IMAD.MOV.U32 R8, RZ, RZ, R4 ;  /* 0x000000ffff087224 */ /* 0x000fe200078e0004 */
[----:B------:R-:W-:Y:S02]  /*0ea0*/  FSETP.GEU.AND P1, PT, |R5|, 1.469367938527859385e-39, PT ;  /* 0x001000000500780b */ /* 0x000fe40003f2e200 */
[----:B------:R-:W-:-:S03]  /*0eb0*/  LOP3.LUT R9, R9, 0x800fffff, R5, 0xf8, !PT ;  /* 0x800fffff09097812 */ /* 0x000fc600078ef805 */
[----:B------:R-:W-:-:S08]  /*0ec0*/  DFMA R14, R10, -R2, 1 ;  /* 0x3ff000000a0e742b */ /* 0x000fd00000000802 */
[----:B------:R-:W-:Y:S01]  /*0ed0*/  DFMA R10, R10, R14, R10 ;  /* 0x0000000e0a0a722b */ /* 0x000fe2000000000a */
[----:B------:R-:W-:Y:S10]  /*0ee0*/  @P1 BRA `(.L_x_14) ;  /* 0x0000000000201947 */ /* 0x000ff40003800000 */
[----:B------:R-:W-:Y:S01]  /*0ef0*/  LOP3.LUT R15, R7, 0x7ff00000, RZ, 0xc0, !PT ;  /* 0x7ff00000070f7812 */ /* 0x000fe200078ec0ff */
[----:B------:R-:W-:-:S03]  /*0f00*/  IMAD.MOV.U32 R14, RZ, RZ, RZ ;  /* 0x000000ffff0e7224 */ /* 0x000fc600078e00ff */
[----:B------:R-:W-:-:S04]  /*0f10*/  ISETP.GE.U32.AND P1, PT, R12, R15, PT ;  /* 0x0000000f0c00720c */ /* 0x000fc80003f26070 */
[----:B------:R-:W-:-:S04]  /*0f20*/  SEL R15, R13, 0x63400000, !P1 ;  /* 0x634000000d0f7807 */ /* 0x000fc80004800000 */
[----:B------:R-:W-:-:S04]  /*0f30*/  LOP3.LUT R15, R15, 0x80000000, R5, 0xf8, !PT ;  /* 0x800000000f0f7812 */ /* 0x000fc800078ef805 */
[----:B------:R-:W-:-:S06]  /*0f40*/  LOP3.LUT R15, R15, 0x100000, RZ, 0xfc, !PT ;  /* 0x001000000f0f7812 */ /* 0x000fcc00078efcff */
[----:B------:R-:W-:-:S10]  /*0f50*/  DFMA R8, R8, 2, -R14 ;  /* 0x400000000808782b */ /* 0x000fd4000000080e */
[----:B------:R-:W-:-:S07]  /*0f60*/  LOP3.LUT R19, R9, 0x7ff00000, RZ, 0xc0, !PT ;  /* 0x7ff0000009137812 */ /* 0x000fce00078ec0ff */
.L_x_14:
[----:B------:R-:W-:Y:S01]  /*0f70*/  IMAD.MOV.U32 R18, RZ, RZ, R17 ;  /* 0x000000ffff127224 */ /* 0x000fe200078e0011 */
[----:B------:R-:W-:Y:S01]  /*0f80*/  @!P0 LOP3.LUT R18, R3, 0x7ff00000, RZ, 0xc0, !PT ;  /* 0x7ff0000003128812 */ /* 0x000fe200078ec0ff */
[----:B------:R-:W-:Y:S01]  /*0f90*/  VIADD R20, R19, 0xffffffff ;  /* 0xffffffff13147836 */ /* 0x000fe20000000000 */
[----:B------:R-:W-:-:S03]  /*0fa0*/  DMUL R14, R10, R8 ;  /* 0x000000080a0e7228 */ /* 0x000fc60000000000 */
[----:B------:R-:W-:Y:S01]  /*0fb0*/  VIADD R21, R18, 0xffffffff ;  /* 0xffffffff12157836 */ /* 0x000fe20000000000 */
[----:B------:R-:W-:-:S04]  /*0fc0*/  ISETP.GT.U32.AND P0, PT, R20, 0x7feffffe, PT ;  /* 0x7feffffe1400780c */ /* 0x000fc80003f04070 */
[----:B------:R-:W-:Y:S01]  /*0fd0*/  ISETP.GT.U32.OR P0, PT, R21, 0x7feffffe, P0 ;  /* 0x7feffffe1500780c */ /* 0x000fe20000704470 */
[----:B------:R-:W-:-:S08]  /*0fe0*/  DFMA R16, R14, -R2, R8 ;  /* 0x800000020e10722b */ /* 0x000fd00000000008 */
[----:B------:R-:W-:-:S04]  /*0ff0*/  DFMA R10, R10, R16, R14 ;  /* 0x000000100a0a722b */ /* 0x000fc8000000000e */
[----:B------:R-:W-:Y:S07]  /*1000*/  @P0 BRA `(.L_x_15) ;  /* 0x00000000006c0947 */ /* 0x000fee0003800000 */
[----:B------:R-:W-:-:S04]  /*1010*/  LOP3.LUT R5, R7, 0x7ff00000, RZ, 0xc0, !PT ;  /* 0x7ff0000007057812 */ /* 0x000fc800078ec0ff */
[CC--:B------:R-:W-:Y:S02]  /*1020*/  VIADDMNMX R4, R12.reuse, -R5.reuse, 0xb9600000, !PT ;  /* 0xb96000000c047446 */ /* 0x0c0fe40007800905 */
[----:B------:R-:W-:Y:S02]  /*1030*/  ISETP.GE.U32.AND P0, PT, R12, R5, PT ;  /* 0x000000050c00720c */ /* 0x000fe40003f06070 */
[----:B------:R-:W-:Y:S02]  /*1040*/  VIMNMX R4, PT, PT, R4, 0x46a00000, PT ;  /* 0x46a0000004047848 */ /* 0x000fe40003fe0100 */
[----:B------:R-:W-:-:S05]  /*1050*/  SEL R13, R13, 0x63400000, !P0 ;  /* 0x634000000d0d7807 */ /* 0x000fca0004000000 */
[----:B------:R-:W-:Y:S02]  /*1060*/  IMAD.IADD R14, R4, 0x1, -R13 ;  /* 0x00000001040e7824 */ /* 0x000fe400078e0a0d */
[----:B------:R-:W-:Y:S02]  /*1070*/  IMAD.MOV.U32 R4, RZ, RZ, RZ ;  /* 0x000000ffff047224 */ /* 0x000fe400078e00ff */
[----:B------:R-:W-:-:S06]  /*1080*/  VIADD R5, R14, 0x7fe00000 ;  /* 0x7fe000000e057836 */ /* 0x000fcc0000000000 */
[----:B------:R-:W-:-:S10]  /*1090*/  DMUL R12, R10, R4 ;  /* 0x000000040a0c7228 */ /* 0x000fd40000000000 */
[----:B------:R-:W-:-:S13]  /*10a0*/  FSETP.GTU.AND P0, PT, |R13|, 1.469367938527859385e-39, PT ;  /* 0x001000000d00780b */ /* 0x000fda0003f0c200 */
[----:B------:R-:W-:Y:S05]  /*10b0*/  @P0 BRA `(.L_x_16) ;  /* 0x0000000000940947 */ /* 0x000fea0003800000 */
[----:B------:R-:W-:Y:S01]  /*10c0*/  DFMA R2, R10, -R2, R8 ;  /* 0x800000020a02722b */ /* 0x000fe20000000008 */
[----:B------:R-:W-:-:S09]  /*10d0*/  IMAD.MOV.U32 R4, RZ, RZ, RZ ;  /* 0x000000ffff047224 */ /* 0x000fd200078e00ff */
[C---:B------:R-:W-:Y:S02]  /*10e0*/  FSETP.NEU.AND P0, PT, R3.reuse, RZ, PT ;  /* 0x000000ff0300720b */ /* 0x040fe40003f0d000 */
[----:B------:R-:W-:-:S04]  /*10f0*/  LOP3.LUT R7, R3, 0x80000000, R7, 0x48, !PT ;  /* 0x8000000003077812 */ /* 0x000fc800078e4807 */
[----:B------:R-:W-:-:S07]  /*1100*/  LOP3.LUT R5, R7, R5, RZ, 0xfc, !PT ;  /* 0x0000000507057212 */ /* 0x000fce00078efcff */
[----:B------:R-:W-:Y:S05]  /*1110*/  @!P0 BRA `(.L_x_16) ;  /* 0x00000000007c8947 */ /* 0x000fea0003800000 */
[----:B------:R-:W-:Y:S01]  /*1120*/  IMAD.MOV R3, RZ, RZ, -R14 ;  /* 0x000000ffff037224 */ /* 0x000fe200078e0a0e */
[----:B------:R-:W-:Y:S01]  /*1130*/  DMUL.RP R4, R10, R4 ;  /* 0x000000040a047228 */ /* 0x000fe20000008000 */
[----:B------:R-:W-:-:S06]  /*1140*/  IMAD.MOV.U32 R2, RZ, RZ, RZ ;  /* 0x000000ffff027224 */ /* 0x000fcc00078e00ff */
[----:B------:R-:W-:-:S03]  /*1150*/  DFMA R2, R12, -R2, R10 ;  /* 0x800000020c02722b */ /* 0x000fc6000000000a */
[----:B------:R-:W-:-:S03]  /*1160*/  LOP3.LUT R7, R5, R7, RZ, 0x3c, !PT ;  /* 0x0000000705077212 */ /* 0x000fc600078e3cff */
[----:B------:R-:W-:-:S04]  /*1170*/  IADD3 R2, PT, PT, -R14, -0x43300000, RZ ;  /* 0xbcd000000e027810 */ /* 0x000fc80007ffe1ff */
[----:B------:R-:W-:-:S04]  /*1180*/  FSETP.NEU.AND P0, PT, |R3|, R2, PT ;  /* 0x000000020300720b */ /* 0x000fc80003f0d200 */
[----:B------:R-:W-:Y:S02]  /*1190*/  FSEL R12, R4, R12, !P0 ;  /* 0x0000000c040c7208 */ /* 0x000fe40004000000 */
[----:B------:R-:W-:Y:S01]  /*11a0*/  FSEL R13, R7, R13, !P0 ;  /* 0x0000000d070d7208 */ /* 0x000fe20004000000 */
[----:B------:R-:W-:Y:S06]  /*11b0*/  BRA `(.L_x_16) ;  /* 0x0000000000547947 */ /* 0x000fec0003800000 */
.L_x_15:
[----:B------:R-:W-:-:S14]  /*11c0*/  DSETP.NAN.AND P0, PT, R4, R4, PT ;  /* 0x000000040400722a */ /* 0x000fdc0003f08000 */
[----:B------:R-:W-:Y:S05]  /*11d0*/  @P0 BRA `(.L_x_17) ;  /* 0x0000000000440947 */ /* 0x000fea0003800000 */
[----:B------:R-:W-:-:S14]  /*11e0*/  DSETP.NAN.AND P0, PT, R6, R6, PT ;  /* 0x000000060600722a */ /* 0x000fdc0003f08000 */
[----:B------:R-:W-:Y:S05]  /*11f0*/  @P0 BRA `(.L_x_18) ;  /* 0x0000000000300947 */ /* 0x000fea0003800000 */
[----:B------:R-:W-:Y:S01]  /*1200*/  ISETP.NE.AND P0, PT, R19, R18, PT ;  /* 0x000000121300720c */ /* 0x000fe20003f05270 */
[----:B------:R-:W-:Y:S02]  /*1210*/  IMAD.MOV.U32 R12, RZ, RZ, 0x0 ;  /* 0x00000000ff0c7424 */ /* 0x000fe400078e00ff */
[----:B------:R-:W-:-:S10]  /*1220*/  IMAD.MOV.U32 R13, RZ, RZ, -0x80000 ;  /* 0xfff80000ff0d7424 */ /* 0x000fd400078e00ff */
[----:B------:R-:W-:Y:S05]  /*1230*/  @!P0 BRA `(.L_x_16) ;  /* 0x0000000000348947 */ /* 0x000fea0003800000 */
[----:B------:R-:W-:Y:S02]  /*1240*/  ISETP.NE.AND P0, PT, R19, 0x7ff00000, PT ;  /* 0x7ff000001300780c */ /* 0x000fe40003f05270 */
[----:B------:R-:W-:Y:S02]  /*1250*/  LOP3.LUT R13, R5, 0x80000000, R7, 0x48, !PT ;  /* 0x80000000050d7812 */ /* 0x000fe400078e4807 */
[----:B------:R-:W-:-:S13]  /*1260*/  ISETP.EQ.OR P0, PT, R18, RZ, !P0 ;  /* 0x000000ff1200720c */ /* 0x000fda0004702670 */
[----:B------:R-:W-:Y:S01]  /*1270*/  @P0 LOP3.LUT R2, R13, 0x7ff00000, RZ, 0xfc, !PT ;  /* 0x7ff000000d020812 */ /* 0x000fe200078efcff */
[----:B------:R-:W-:Y:S02]  /*1280*/  @!P0 IMAD.MOV.U32 R12, RZ, RZ, RZ ;  /* 0x000000ffff0c8224 */ /* 0x000fe400078e00ff */
[----:B------:R-:W-:Y:S02]  /*1290*/  @P0 IMAD.MOV.U32 R12, RZ, RZ, RZ ;  /* 0x000000ffff0c0224 */ /* 0x000fe400078e00ff */
[----:B------:R-:W-:Y:S01]  /*12a0*/  @P0 IMAD.MOV.U32 R13, RZ, RZ, R2 ;  /* 0x000000ffff0d0224 */ /* 0x000fe200078e0002 */
[----:B------:R-:W-:Y:S06]  /*12b0*/  BRA `(.L_x_16) ;  /* 0x0000000000147947 */ /* 0x000fec0003800000 */
.L_x_18:
[----:B------:R-:W-:Y:S01]  /*12c0*/  LOP3.LUT R13, R7, 0x80000, RZ, 0xfc, !PT ;  /* 0x00080000070d7812 */ /* 0x000fe200078efcff */
[----:B------:R-:W-:Y:S01]  /*12d0*/  IMAD.MOV.U32 R12, RZ, RZ, R6 ;  /* 0x000000ffff0c7224 */ /* 0x000fe200078e0006 */
[----:B------:R-:W-:Y:S06]  /*12e0*/  BRA `(.L_x_16) ;  /* 0x0000000000087947 */ /* 0x000fec0003800000 */
.L_x_17:
[----:B------:R-:W-:Y:S01]  /*12f0*/  LOP3.LUT R13, R5, 0x80000, RZ, 0xfc, !PT ;  /* 0x00080000050d7812 */ /* 0x000fe200078efcff */
[----:B------:R-:W-:-:S07]  /*1300*/  IMAD.MOV.U32 R12, RZ, RZ, R4 ;  /* 0x000000ffff0c7224 */ /* 0x000fce00078e0004 */
.L_x_16:
[----:B------:R-:W-:Y:S02]  /*1310*/  IMAD.MOV.U32 R2, RZ, RZ, R0 ;  /* 0x000000ffff027224 */ /* 0x000fe400078e0000 */
[----:B------:R-:W-:-:S04]  /*1320*/  IMAD.MOV.U32 R3, RZ, RZ, 0x0 ;  /* 0x00000000ff037424 */ /* 0x000fc800078e00ff */
[----:B------:R-:W-:Y:S05]  /*1330*/  RET.REL.NODEC R2 `(_Z5WatchP9attributePd) ;  /* 0xffffffec02307950 */ /* 0x000fea0003c3ffff */
        .weak           $__internal_1_$__cuda_sm20_div_u16
        .type           $__internal_1_$__cuda_sm20_div_u16,@function
        .size           $__internal_1_$__cuda_sm20_div_u16,(.L_x_217 - $__internal_1_$__cuda_sm20_div_u16)
$__internal_1_$__cuda_sm20_div_u16:
[----:B------:R-:W0:Y:S01]  /*1340*/  I2F.U16 R4, R2 ;  /* 0x0000000200047306 */ /* 0x000e220000101000 */
[----:B------:R-:W-:Y:S01]  /*1350*/  IMAD.MOV.U32 R9, RZ, RZ, 0x4b800000 ;  /* 0x4b800000ff097424 */ /* 0x000fe200078e00ff */
[----:B------:R-:W-:Y:S01]  /*1360*/  I2FP.F32.U32.RZ R0, R0 ;  /* 0x0000000000007245 */ /* 0x000fe2000020d000 */
[----:B------:R-:W-:Y:S01]  /*1370*/  IMAD.MOV.U32 R11, RZ, RZ, 0x0 ;  /* 0x00000000ff0b7424 */ /* 0x000fe200078e00ff */
[C---:B0-----:R-:W-:Y:S02]  /*1380*/  FSETP.GEU.AND P1, PT, |R4|.reuse, 1.175494350822287508e-38, PT ;  /* 0x008000000400780b */ /* 0x041fe40003f2e200 */
[----:B------:R-:W-:Y:S02]  /*1390*/  FSETP.GT.AND P0, PT, |R4|, 8.50705917302346158658e+37, PT ;  /* 0x7e8000000400780b */ /* 0x000fe40003f04200 */
[----:B------:R-:W-:-:S04]  /*13a0*/  FSEL R9, R9, 1, !P1 ;  /* 0x3f80000009097808 */ /* 0x000fc80004800000 */
[----:B------:R-:W-:Y:S02]  /*13b0*/  FSEL R9, R9, 0.25, !P0 ;  /* 0x3e80000009097808 */ /* 0x000fe40004000000 */
[----:B------:R-:W-:-:S03]  /*13c0*/  ISETP.NE.U32.AND P0, PT, R2, RZ, PT ;  /* 0x000000ff0200720c */ /* 0x000fc60003f05070 */
[----:B------:R-:W-:-:S06]  /*13d0*/  FMUL R4, R4, R9 ;  /* 0x0000000904047220 */ /* 0x000fcc0000400000 */
[----:B------:R-:W0:Y:S02]  /*13e0*/  MUFU.RCP R4, R4 ;  /* 0x0000000400047308 */ /* 0x000e240000001000 */
[----:B0-----:R-:W-:-:S04]  /*13f0*/  FMUL R9, R9, R4 ;  /* 0x0000000409097220 */ /* 0x001fc80000400000 */
[----:B------:R-:W-:-:S04]  /*1400*/  VIADD R9, R9, 0x2 ;  /* 0x0000000209097836 */ /* 0x000fc80000000000 */
[----:B------:R-:W-:-:S06]  /*1410*/  FMUL.RZ R0, R0, R9 ;  /* 0x0000000900007220 */ /* 0x000fcc000040c000 */
[----:B------:R-:W0:Y:S02]  /*1420*/  F2I.U32.TRUNC.NTZ R0, R0 ;  /* 0x0000000000007305 */ /* 0x000e24000020f000 */
[----:B0-----:R-:W-:Y:S01]  /*1430*/  LOP3.LUT R2, R0, 0xffff, RZ, 0xc0, !PT ;  /* 0x0000ffff00027812 */ /* 0x001fe200078ec0ff */
[----:B------:R-:W-:Y:S01]  /*1440*/  @!P0 IMAD.MOV.U32 R2, RZ, RZ, -0x1 ;  /* 0xffffffffff028424 */ /* 0x000fe200078e00ff */
[----:B------:R-:W-:Y:S06]  /*1450*/  RET.REL.NODEC R10 `(_Z5WatchP9attributePd) ;  /* 0xffffffe80ae87950 */ /* 0x000fec0003c3ffff */
.L_x_19:
        /* <DEDUP_REMOVED lines=10> */
.L_x_217:


//--------------------- .text._Z5ErrorP9attributePd --------------------------
	.section	.text._Z5ErrorP9attributePd,"ax",@progbits
	.align	128
        .global         _Z5ErrorP9attributePd
        .type           _Z5ErrorP9attributePd,@function
        .size           _Z5ErrorP9attributePd,(.L_x_220 - _Z5ErrorP9attributePd)
        .other          _Z5ErrorP9attributePd,@"STO_CUDA_ENTRY STV_DEFAULT"
_Z5ErrorP9attributePd:
.text._Z5ErrorP9attributePd:
[----:B------:R-:W-:Y:S01]  /*0000*/  LDC R1, c[0x0][0x37c] ;  /* 0x0000df00ff017b82 */ /* 0x000fe20000000800 */
[----:B------:R-:W0:Y:S07]  /*0010*/  S2R R22, SR_TID.X ;  /* 0x0000000000167919 */ /* 0x000e2e0000002100 */
[----:B------:R-:W1:Y:S01]  /*0020*/  S2UR UR5, SR_CgaCtaId ;  /* 0x00000000000579c3 */ /* 0x000e620000008800 */
[----:B------:R-:W-:Y:S01]  /*0030*/  UMOV UR4, 0x400 ;  /* 0x0000040000047882 */ /* 0x000fe20000000000 */
[----:B------:R-:W-:-:S06]  /*0040*/  MOV R8, 0x100 ;  /* 0x0000010000087802 */ /* 0x000fcc0000000f00 */
[----:B------:R-:W2:Y:S01]  /*0050*/  LDC R3, c[0x0][0x360] ;  /* 0x0000d800ff037b82 */ /* 0x000ea20000000800 */
[----:B-1----:R-:W-:-:S06]  /*0060*/  ULEA UR4, UR5, UR4, 0x18 ;  /* 0x0000000405047291 */ /* 0x002fcc000f8ec0ff */
[C---:B0-----:R-:W-:Y:S01]  /*0070*/  LEA R4, R22.reuse, UR4, 0x4 ;  /* 0x0000000416047c11 */ /* 0x041fe2000f8e20ff */
[----:B--2---:R-:W-:Y:S01]  /*0080*/  IMAD.IADD R0, R22, 0x1, R3 ;  /* 0x0000000116007824 */ /* 0x004fe200078e0203 */
[----:B------:R-:W-:-:S03]  /*0090*/  LOP3.LUT R2, R3, 0xffff, RZ, 0xc0, !PT ;  /* 0x0000ffff03027812 */ /* 0x000fc600078ec0ff */
[----:B------:R0:W-:Y:S01]  /*00a0*/  STS.128 [R4], RZ ;  /* 0x000000ff04007388 */ /* 0x0001e20000000c00 */
[----:B------:R-:W-:-:S05]  /*00b0*/  IMAD.MOV R0, RZ, RZ, -R0 ;  /* 0x000000ffff007224 */ /* 0x000fca00078e0a00 */
[----:B------:R-:W-:-:S05]  /*00c0*/  PRMT R0, R0, 0x7710, RZ ;  /* 0x0000771000007816 */ /* 0x000fca00000000ff */
[----:B------:R-:W-:-:S05]  /*00d0*/  VIADD R0, R0, 0xffff9dd0 ;  /* 0xffff9dd000007836 */ /* 0x000fca0000000000 */
[----:B0-----:R-:W-:-:S07]  /*00e0*/  LOP3.LUT R0, R0, 0xffff, RZ, 0xc0, !PT ;  /* 0x0000ffff00007812 */ /* 0x001fce00078ec0ff */
[----:B------:R-:W-:Y:S05]  /*00f0*/  CALL.REL.NOINC `($__internal_3_$__cuda_sm20_div_u16) ;  /* 0x00000014004c7944 */ /* 0x000fea0003c00000 */
[----:B------:R-:W-:Y:S01]  /*0100*/  LOP3.LUT R0, R2, 0x3, RZ, 0xc0, !PT ;  /* 0x0000000302007812 */ /* 0x000fe200078ec0ff */
[----:B------:R-:W0:Y:S01]  /*0110*/  LDCU.64 UR6, c[0x0][0x358] ;  /* 0x00006b00ff0677ac */ /* 0x000e220008000a00 */
[----:B------:R-:W-:Y:S01]  /*0120*/  BSSY.RECONVERGENT B0, `(.L_x_20) ;  /* 0x0000026000007945 */ /* 0x000fe20003800200 */
[----:B------:R-:W-:Y:S02]  /*0130*/  CS2R R10, SRZ ;  /* 0x00000000000a7805 */ /* 0x000fe4000001ff00 */
[----:B------:R-:W-:Y:S02]  /*0140*/  ISETP.NE.AND P0, PT, R0, 0x2, PT ;  /* 0x000000020000780c */ /* 0x000fe40003f05270 */
[----:B------:R-:W-:-:S11]  /*0150*/  CS2R R8, SRZ ;  /* 0x0000000000087805 */ /* 0x000fd6000001ff00 */
[----:B------:R-:W-:Y:S05]  /*0160*/  @!P0 BRA `(.L_x_21) ;  /* 0x0000000000848947 */ /* 0x000fea0003800000 */
[----:B------:R-:W-:Y:S01]  /*0170*/  IMAD.MOV.U32 R5, RZ, RZ, RZ ;  /* 0x000000ffff057224 */ /* 0x000fe200078e00ff */
[----:B------:R-:W-:-:S07]  /*0180*/  CS2R R10, SRZ ;  /* 0x00000000000a7805 */ /* 0x000fce000001ff00 */
.L_x_22:
[----:B------:R-:W-:-:S05]  /*0190*/  LOP3.LUT R2, R22, 0xffff, RZ, 0xc0, !PT ;  /* 0x0000ffff16027812 */ /* 0x000fca00078ec0ff */
[----:B------:R-:W-:-:S05]  /*01a0*/  IMAD R2, R2, 0xa307, RZ ;  /* 0x0000a30702027824 */ /* 0x000fca00078e02ff */
[----:B------:R-:W-:-:S04]  /*01b0*/  SHF.R.U32.HI R2, RZ, 0x17, R2 ;  /* 0x00000017ff027819 */ /* 0x000fc80000011602 */
[----:B------:R-:W-:-:S05]  /*01c0*/  PRMT R6, R2, 0x9910, RZ ;  /* 0x0000991002067816 */ /* 0x000fca00000000ff */
[----:B------:R-:W-:-:S05]  /*01d0*/  IMAD R6, R6, 0xc9, RZ ;  /* 0x000000c906067824 */ /* 0x000fca00078e02ff */
[----:B------:R-:W-:Y:S01]  /*01e0*/  LOP3.LUT R7, RZ, R6, RZ, 0x33, !PT ;  /* 0x00000006ff077212 */ /* 0x000fe200078e33ff */
[----:B------:R-:W-:-:S04]  /*01f0*/  VIADD R6, R2, 0xffffffff ;  /* 0xffffffff02067836 */ /* 0x000fc80000000000 */
[----:B------:R-:W-:-:S05]  /*0200*/  IMAD.IADD R2, R7, 0x1, R22 ;  /* 0x0000000107027824 */ /* 0x000fca00078e0216 */
[----:B------:R-:W-:-:S04]  /*0210*/  VIMNMX.U16x2 R2, PT, PT, R2, R6, !PT ;  /* 0x0000000602027248 */ /* 0x000fc80007fe0200 */
[----:B------:R-:W-:-:S04]  /*0220*/  LOP3.LUT R2, R2, 0xffff, RZ, 0xc0, !PT ;  /* 0x0000ffff02027812 */ /* 0x000fc800078ec0ff */
[----:B------:R-:W-:-:S13]  /*0230*/  ISETP.GT.U32.AND P0, PT, R2, 0xc6, PT ;  /* 0x000000c60200780c */ /* 0x000fda0003f04070 */
[----:B-1----:R-:W1:Y:S02]  /*0240*/  @!P0 LDC.64 R16, c[0x0][0x380] ;  /* 0x0000e000ff108b82 */ /* 0x002e640000000a00 */
[----:B-1----:R-:W-:-:S05]  /*0250*/  @!P0 IMAD.WIDE.U32 R16, R22, 0x108, R16 ;  /* 0x0000010816108825 */ /* 0x002fca00078e0010 */
[----:B0-----:R-:W2:Y:S04]  /*0260*/  @!P0 LDG.E.64 R6, desc[UR6][R16.64+0xe0] ;  /* 0x0000e00610068981 */ /* 0x001ea8000c1e1b00 */
[----:B------:R-:W2:Y:S04]  /*0270*/  @!P0 LDG.E.64 R18, desc[UR6][R16.64+0xf0] ;  /* 0x0000f00610128981 */ /* 0x000ea8000c1e1b00 */
[----:B------:R-:W3:Y:S04]  /*0280*/  @!P0 LDG.E.64 R12, desc[UR6][R16.64+0xd8] ;  /* 0x0000d806100c8981 */ /* 0x000ee8000c1e1b00 */
[----:B------:R-:W3:Y:S01]  /*0290*/  @!P0 LDG.E.64 R14, desc[UR6][R16.64+0xe8] ;  /* 0x0000e806100e8981 */ /* 0x000ee2000c1e1b00 */
[----:B------:R-:W-:-:S02]  /*02a0*/  VIADD R5, R5, 0x1 ;  /* 0x0000000105057836 */ /* 0x000fc40000000000 */
[----:B------:R-:W-:-:S03]  /*02b0*/  IMAD.IADD R22, R3, 0x1, R22 ;  /* 0x0000000103167824 */ /* 0x000fc600078e0216 */
[----:B------:R-:W-:Y:S01]  /*02c0*/  LOP3.LUT R2, R5, R0, RZ, 0x3c, !PT ;  /* 0x0000000005027212 */ /* 0x000fe200078e3cff */
[C---:B--2---:R-:W-:Y:S02]  /*02d0*/  @!P0 DADD R18, R6.reuse, -R18 ;  /* 0x0000000006128229 */ /* 0x044fe40000000812 */
[----:B------:R-:W-:Y:S02]  /*02e0*/  @!P0 DMUL R6, R6, R6 ;  /* 0x0000000606068228 */ /* 0x000fe40000000000 */
[----:B---3--:R-:W-:-:S04]  /*02f0*/  @!P0 DADD R14, R12, -R14 ;  /* 0x000000000c0e8229 */ /* 0x008fc8000000080e */
[----:B------:R-:W-:Y:S02]  /*0300*/  @!P0 DMUL R18, R18, R18 ;  /* 0x0000001212128228 */ /* 0x000fe40000000000 */
[----:B------:R-:W-:-:S06]  /*0310*/  @!P0 DFMA R6, R12, R12, R6 ;  /* 0x0000000c0c06822b */ /* 0x000fcc0000000006 */
[----:B------:R-:W-:Y:S02]  /*0320*/  @!P0 DFMA R18, R14, R14, R18 ;  /* 0x0000000e0e12822b */ /* 0x000fe40000000012 */
[----:B------:R-:W-:-:S06]  /*0330*/  @!P0 DADD R10, R10, R6 ;  /* 0x000000000a0a8229 */ /* 0x000fcc0000000006 */
[----:B------:R-:W-:-:S07]  /*0340*/  @!P0 DADD R8, R8, R18 ;  /* 0x0000000008088229 */ /* 0x000fce0000000012 */
[----:B------:R1:W-:Y:S01]  /*0350*/  @!P0 STS.128 [R4], R8 ;  /* 0x0000000804008388 */ /* 0x0003e20000000c00 */
[----:B------:R-:W-:-:S13]  /*0360*/  ISETP.NE.AND P0, PT, R2, 0x2, PT ;  /* 0x000000020200780c */ /* 0x000fda0003f05270 */
[----:B------:R-:W-:Y:S05]  /*0370*/  @P0 BRA `(.L_x_22) ;  /* 0xfffffffc00840947 */ /* 0x000fea000383ffff */
.L_x_21:
[----:B0-----:R-:W-:Y:S05]  /*0380*/  BSYNC.RECONVERGENT B0 ;  /* 0x0000000000007941 */ /* 0x001fea0003800200 */
.L_x_20:
[C---:B------:R-:W-:Y:S01]  /*0390*/  PRMT R6, R3.reuse, 0x9910, RZ ;  /* 0x0000991003067816 */ /* 0x040fe200000000ff */
[C-C-:B------:R-:W-:Y:S01]  /*03a0*/  IMAD.IADD R12, R3.reuse, 0x1, R22.reuse ;  /* 0x00000001030c7824 */ /* 0x140fe200078e0216 */
[----:B------:R-:W-:Y:S01]  /*03b0*/  BSSY.RECONVERGENT B0, `(.L_x_23) ;  /* 0x0000086000007945 */ /* 0x000fe20003800200 */
[C-C-:B------:R-:W-:Y:S01]  /*03c0*/  IMAD R15, R3.reuse, 0x2, R22.reuse ;  /* 0x00000002030f7824 */ /* 0x140fe200078e0216 */
[----:B------:R-:W-:Y:S01]  /*03d0*/  PRMT R21, R22, 0x7610, R21 ;  /* 0x0000761016157816 */ /* 0x000fe20000000015 */
[--C-:B------:R-:W-:Y:S01]  /*03e0*/  IMAD R20, R6, 0x3, R22.reuse ;  /* 0x0000000306147824 */ /* 0x100fe200078e0216 */
[C---:B------:R-:W-:Y:S01]  /*03f0*/  PRMT R13, R12.reuse, 0x7610, R13 ;  /* 0x000076100c0d7816 */ /* 0x040fe2000000000d */
[C-C-:B------:R-:W-:Y:S02]  /*0400*/  IMAD R14, R3.reuse, 0x2, R22.reuse ;  /* 0x00000002030e7824 */ /* 0x140fe400078e0216 */
[----:B------:R-:W-:Y:S02]  /*0410*/  IMAD R7, R3, 0x3, R22 ;  /* 0x0000000303077824 */ /* 0x000fe400078e0216 */
[----:B------:R-:W-:-:S07]  /*0420*/  VIADD R5, R12, 0xffffffff ;  /* 0xffffffff0c057836 */ /* 0x000fce0000000000 */
.L_x_24:
[C---:B------:R-:W-:Y:S02]  /*0430*/  LOP3.LUT R0, R21.reuse, 0xffff, RZ, 0xc0, !PT ;  /* 0x0000ffff15007812 */ /* 0x040fe400078ec0ff */
[----:B------:R-:W-:Y:S02]  /*0440*/  PRMT R2, R21, 0x9910, RZ ;  /* 0x0000991015027816 */ /* 0x000fe400000000ff */
[----:B------:R-:W-:Y:S01]  /*0450*/  LOP3.LUT R16, R20, 0xffff, RZ, 0xc0, !PT ;  /* 0x0000ffff14107812 */ /* 0x000fe200078ec0ff */
[----:B------:R-:W-:-:S04]  /*0460*/  IMAD R0, R0, 0xa307, RZ ;  /* 0x0000a30700007824 */ /* 0x000fc800078e02ff */
[----:B------:R-:W-:Y:S01]  /*0470*/  IMAD R16, R16, 0xa307, RZ ;  /* 0x0000a30710107824 */ /* 0x000fe200078e02ff */
[----:B------:R-:W-:-:S04]  /*0480*/  SHF.R.U32.HI R0, RZ, 0x17, R0 ;  /* 0x00000017ff007819 */ /* 0x000fc80000011600 */
[C---:B------:R-:W-:Y:S01]  /*0490*/  PRMT R17, R0.reuse, 0x9910, RZ ;  /* 0x0000991000117816 */ /* 0x040fe200000000ff */
[----:B------:R-:W-:Y:S01]  /*04a0*/  VIADD R0, R0, 0xffffffff ;  /* 0xffffffff00007836 */ /* 0x000fe20000000000 */
[----:B------:R-:W-:-:S03]  /*04b0*/  SHF.R.U32.HI R18, RZ, 0x17, R16 ;  /* 0x00000017ff127819 */ /* 0x000fc60000011610 */
[----:B------:R-:W-:Y:S01]  /*04c0*/  IMAD R2, R17, -0xc9, R2 ;  /* 0xffffff3711027824 */ /* 0x000fe200078e0202 */
[----:B------:R-:W-:-:S03]  /*04d0*/  PRMT R18, R18, 0x9910, RZ ;  /* 0x0000991012127816 */ /* 0x000fc600000000ff */
[----:B------:R-:W-:-:S05]  /*04e0*/  VIADD R2, R2, 0xffffffff ;  /* 0xffffffff02027836 */ /* 0x000fca0000000000 */
[----:B------:R-:W-:Y:S02]  /*04f0*/  VIMNMX.U16x2 R0, PT, PT, R2, R0, !PT ;  /* 0x0000000002007248 */ /* 0x000fe40007fe0200 */
[----:B------:R-:W-:Y:S02]  /*0500*/  LOP3.LUT R2, R15, 0xffff, RZ, 0xc0, !PT ;  /* 0x0000ffff0f027812 */ /* 0x000fe400078ec0ff */
[----:B------:R-:W-:-:S03]  /*0510*/  LOP3.LUT R0, R0, 0xffff, RZ, 0xc0, !PT ;  /* 0x0000ffff00007812 */ /* 0x000fc600078ec0ff */
[----:B------:R-:W-:Y:S01]  /*0520*/  IMAD R2, R2, 0xa307, RZ ;  /* 0x0000a30702027824 */ /* 0x000fe200078e02ff */
[----:B------:R-:W-:Y:S01]  /*0530*/  ISETP.GT.U32.AND P2, PT, R0, 0xc6, PT ;  /* 0x000000c60000780c */ /* 0x000fe20003f44070 */
[----:B------:R-:W-:-:S03]  /*0540*/  IMAD R0, R3, 0x2, R21 ;  /* 0x0000000203007824 */ /* 0x000fc600078e0215 */
[----:B------:R-:W-:Y:S02]  /*0550*/  SHF.R.U32.HI R2, RZ, 0x17, R2 ;  /* 0x00000017ff027819 */ /* 0x000fe40000011602 */
[----:B------:R-:W-:Y:S02]  /*0560*/  PRMT R17, R0, 0x9910, RZ ;  /* 0x0000991000117816 */ /* 0x000fe400000000ff */
[----:B------:R-:W-:Y:S02]  /*0570*/  PRMT R23, R2, 0x9910, RZ ;  /* 0x0000991002177816 */ /* 0x000fe400000000ff */
[----:B------:R-:W-:Y:S01]  /*0580*/  LOP3.LUT R2, R0, 0xffff, RZ, 0xc0, !PT ;  /* 0x0000ffff00027812 */ /* 0x000fe200078ec0ff */
[----:B------:R-:W-:Y:S02]  /*0590*/  IMAD.MOV.U32 R0, RZ, RZ, R17 ;  /* 0x000000ffff007224 */ /* 0x000fe400078e0011 */
[----:B0-----:R-:W0:Y:S01]  /*05a0*/  @!P2 LDC.64 R24, c[0x0][0x380] ;  /* 0x0000e000ff18ab82 */ /* 0x001e220000000a00 */
[----:B------:R-:W-:-:S02]  /*05b0*/  IMAD R17, R6, 0x3, R21 ;  /* 0x0000000306117824 */ /* 0x000fc400078e0215 */
[----:B------:R-:W-:Y:S02]  /*05c0*/  IMAD R19, R2, 0xa307, RZ ;  /* 0x0000a30702137824 */ /* 0x000fe400078e02ff */
[----:B------:R-:W-:Y:S01]  /*05d0*/  IMAD R2, R23, -0xc9, R0 ;  /* 0xffffff3717027824 */ /* 0x000fe200078e0200 */
[----:B------:R-:W-:Y:S02]  /*05e0*/  LOP3.LUT R16, R17, 0xffff, RZ, 0xc0, !PT ;  /* 0x0000ffff11107812 */ /* 0x000fe400078ec0ff */
[----:B------:R-:W-:Y:S01]  /*05f0*/  LEA.HI R0, R19, 0xffffffff, RZ, 0x9 ;  /* 0xffffffff13007811 */ /* 0x000fe200078f48ff */
[----:B------:R-:W-:Y:S01]  /*0600*/  VIADD R2, R2, 0xffffffff ;  /* 0xffffffff02027836 */ /* 0x000fe20000000000 */
[----:B------:R-:W-:-:S04]  /*0610*/  PRMT R17, R17, 0x9910, RZ ;  /* 0x0000991011117816 */ /* 0x000fc800000000ff */
[----:B------:R-:W-:Y:S01]  /*0620*/  VIMNMX.U16x2 R19, PT, PT, R2, R0, !PT ;  /* 0x0000000002137248 */ /* 0x000fe20007fe0200 */
[----:B------:R-:W-:Y:S02]  /*0630*/  IMAD R0, R16, 0xa307, RZ ;  /* 0x0000a30710007824 */ /* 0x000fe400078e02ff */
[----:B------:R-:W-:Y:S01]  /*0640*/  IMAD R2, R18, -0xc9, R17 ;  /* 0xffffff3712027824 */ /* 0x000fe200078e0211 */
[----:B------:R-:W-:Y:S02]  /*0650*/  PRMT R16, R19, 0x7610, R16 ;  /* 0x0000761013107816 */ /* 0x000fe40000000010 */
[----:B------:R-:W-:Y:S01]  /*0660*/  LEA.HI R0, R0, 0xffffffff, RZ, 0x9 ;  /* 0xffffffff00007811 */ /* 0x000fe200078f48ff */
[----:B------:R-:W-:Y:S01]  /*0670*/  VIADD R2, R2, 0xffffffff ;  /* 0xffffffff02027836 */ /* 0x000fe20000000000 */
[----:B------:R-:W-:Y:S01]  /*0680*/  LOP3.LUT R26, R16, 0xffff, RZ, 0xc0, !PT ;  /* 0x0000ffff101a7812 */ /* 0x000fe200078ec0ff */
[----:B0-----:R-:W-:-:S03]  /*0690*/  @!P2 IMAD.WIDE.U32 R24, R22, 0x108, R24 ;  /* 0x000001081618a825 */ /* 0x001fc600078e0018 */
[----:B------:R-:W-:Y:S02]  /*06a0*/  ISETP.GT.U32.AND P0, PT, R26, 0xc6, PT ;  /* 0x000000c61a00780c */ /* 0x000fe40003f04070 */
[----:B------:R-:W2:Y:S04]  /*06b0*/  @!P2 LDG.E.64 R16, desc[UR6][R24.64+0xe0] ;  /* 0x0000e0061810a981 */ /* 0x000ea8000c1e1b00 */
[----:B------:R-:W3:Y:S01]  /*06c0*/  @!P2 LDG.E.64 R18, desc[UR6][R24.64+0xf0] ;  /* 0x0000f0061812a981 */ /* 0x000ee2000c1e1b00 */
[----:B------:R-:W-:-:S03]  /*06d0*/  VIMNMX.U16x2 R23, PT, PT, R2, R0, !PT ;  /* 0x0000000002177248 */ /* 0x000fc60007fe0200 */
[----:B------:R-:W4:Y:S04]  /*06e0*/  @!P2 LDG.E.64 R26, desc[UR6][R24.64+0xd8] ;  /* 0x0000d806181aa981 */ /* 0x000f28000c1e1b00 */
[----:B------:R-:W4:Y:S01]  /*06f0*/  @!P2 LDG.E.64 R24, desc[UR6][R24.64+0xe8] ;  /* 0x0000e8061818a981 */ /* 0x000f22000c1e1b00 */
[----:B------:R-:W-:-:S05]  /*0700*/  LOP3.LUT R0, R13, 0xffff, RZ, 0xc0, !PT ;  /* 0x0000ffff0d007812 */ /* 0x000fca00078ec0ff */
[----:B------:R-:W-:-:S05]  /*0710*/  IMAD R0, R0, 0xa307, RZ ;  /* 0x0000a30700007824 */ /* 0x000fca00078e02ff */
[----:B------:R-:W-:-:S04]  /*0720*/  SHF.R.U32.HI R0, RZ, 0x17, R0 ;  /* 0x00000017ff007819 */ /* 0x000fc80000011600 */
[C---:B------:R-:W-:Y:S01]  /*0730*/  PRMT R2, R0.reuse, 0x9910, RZ ;  /* 0x0000991000027816 */ /* 0x040fe200000000ff */
[----:B------:R-:W-:-:S04]  /*0740*/  VIADD R0, R0, 0xffffffff ;  /* 0xffffffff00007836 */ /* 0x000fc80000000000 */
[----:B------:R-:W-:-:S04]  /*0750*/  IMAD R2, R2, 0xc9, RZ ;  /* 0x000000c902027824 */ /* 0x000fc800078e02ff */
[----:B------:R-:W-:-:S05]  /*0760*/  IMAD.MOV R2, RZ, RZ, -R2 ;  /* 0x000000ffff027224 */ /* 0x000fca00078e0a02 */
[----:B------:R-:W-:-:S05]  /*0770*/  PRMT R2, R2, 0x7710, RZ ;  /* 0x0000771002027816 */ /* 0x000fca00000000ff */
[----:B------:R-:W-:-:S05]  /*0780*/  IMAD.IADD R2, R2, 0x1, R5 ;  /* 0x0000000102027824 */ /* 0x000fca00078e0205 */
[----:B------:R-:W-:-:S04]  /*0790*/  VIMNMX.U16x2 R0, PT, PT, R2, R0, !PT ;  /* 0x0000000002007248 */ /* 0x000fc80007fe0200 */
[----:B------:R-:W-:-:S04]  /*07a0*/  LOP3.LUT R0, R0, 0xffff, RZ, 0xc0, !PT ;  /* 0x0000ffff00007812 */ /* 0x000fc800078ec0ff */
[----:B------:R-:W-:Y:S01]  /*07b0*/  ISETP.GT.U32.AND P1, PT, R0, 0xc6, PT ;  /* 0x000000c60000780c */ /* 0x000fe20003f24070 */
[C---:B--2---:R-:W-:Y:S02]  /*07c0*/  @!P2 DMUL R28, R16.reuse, R16 ;  /* 0x00000010101ca228 */ /* 0x044fe40000000000 */
[----:B---3--:R-:W-:-:S08]  /*07d0*/  @!P2 DADD R18, R16, -R18 ;  /* 0x000000001012a229 */ /* 0x008fd00000000812 */
[----:B------:R-:W-:Y:S02]  /*07e0*/  @!P2 DMUL R18, R18, R18 ;  /* 0x000000121212a228 */ /* 0x000fe40000000000 */
[C---:B----4-:R-:W-:Y:S01]  /*07f0*/  @!P2 DADD R16, R26.reuse, -R24 ;  /* 0x000000001a10a229 */ /* 0x050fe20000000818 */
[----:B------:R-:W0:Y:S01]  /*0800*/  @!P1 LDC.64 R24, c[0x0][0x380] ;  /* 0x0000e000ff189b82 */ /* 0x000e220000000a00 */
[----:B------:R-:W-:-:S06]  /*0810*/  @!P2 DFMA R26, R26, R26, R28 ;  /* 0x0000001a1a1aa22b */ /* 0x000fcc000000001c */
[----:B------:R-:W-:Y:S02]  /*0820*/  @!P2 DFMA R16, R16, R16, R18 ;  /* 0x000000101010a22b */ /* 0x000fe40000000012 */
[----:B-1----:R-:W-:Y:S01]  /*0830*/  @!P2 DADD R10, R10, R26 ;  /* 0x000000000a0aa229 */ /* 0x002fe2000000001a */
[----:B0-----:R-:W-:-:S05]  /*0840*/  @!P1 IMAD.WIDE.U32 R24, R12, 0x108, R24 ;  /* 0x000001080c189825 */ /* 0x001fca00078e0018 */
[----:B------:R-:W2:Y:S04]  /*0850*/  @!P1 LDG.E.64 R26, desc[UR6][R24.64+0xe0] ;  /* 0x0000e006181a9981 */ /* 0x000ea8000c1e1b00 */
[----:B------:R-:W2:Y:S01]  /*0860*/  @!P1 LDG.E.64 R18, desc[UR6][R24.64+0xf0] ;  /* 0x0000f00618129981 */ /* 0x000ea2000c1e1b00 */
[----:B------:R-:W-:-:S03]  /*0870*/  @!P2 DADD R8, R8, R16 ;  /* 0x000000000808a229 */ /* 0x000fc60000000010 */
[----:B------:R-:W3:Y:S04]  /*0880*/  @!P1 LDG.E.64 R16, desc[UR6][R24.64+0xd8] ;  /* 0x0000d80618109981 */ /* 0x000ee8000c1e1b00 */
[----:B------:R-:W4:Y:S04]  /*0890*/  @!P1 LDG.E.64 R24, desc[UR6][R24.64+0xe8] ;  /* 0x0000e80618189981 */ /* 0x000f28000c1e1b00 */
[----:B------:R0:W-:Y:S01]  /*08a0*/  @!P2 STS.128 [R4], R8 ;  /* 0x000000080400a388 */ /* 0x0001e20000000c00 */
[C---:B--2---:R-:W-:Y:S02]  /*08b0*/  @!P1 DADD R18, R26.reuse, -R18 ;  /* 0x000000001a129229 */ /* 0x044fe40000000812 */
[----:B------:R-:W-:-:S06]  /*08c0*/  @!P1 DMUL R26, R26, R26 ;  /* 0x0000001a1a1a9228 */ /* 0x000fcc0000000000 */
[----:B------:R-:W-:Y:S02]  /*08d0*/  @!P1 DMUL R18, R18, R18 ;  /* 0x0000001212129228 */ /* 0x000fe40000000000 */
[C---:B---3--:R-:W-:Y:S02]  /*08e0*/  @!P1 DFMA R26, R16.reuse, R16, R26 ;  /* 0x00000010101a922b */ /* 0x048fe4000000001a */
[----:B----4-:R-:W-:Y:S01]  /*08f0*/  @!P1 DADD R24, R16, -R24 ;  /* 0x0000000010189229 */ /* 0x010fe20000000818 */
[----:B------:R-:W1:Y:S05]  /*0900*/  @!P0 LDC.64 R16, c[0x0][0x380] ;  /* 0x0000e000ff108b82 */ /* 0x000e6a0000000a00 */
[----:B0-----:R-:W-:-:S02]  /*0910*/  @!P1 DADD R10, R10, R26 ;  /* 0x000000000a0a9229 */ /* 0x001fc4000000001a */
[----:B------:R-:W-:Y:S01]  /*0920*/  @!P1 DFMA R24, R24, R24, R18 ;  /* 0x000000181818922b */ /* 0x000fe20000000012 */
[----:B-1----:R-:W-:-:S05]  /*0930*/  @!P0 IMAD.WIDE.U32 R16, R14, 0x108, R16 ;  /* 0x000001080e108825 */ /* 0x002fca00078e0010 */
[----:B------:R-:W2:Y:S04]  /*0940*/  @!P0 LDG.E.64 R26, desc[UR6][R16.64+0xe0] ;  /* 0x0000e006101a8981 */ /* 0x000ea8000c1e1b00 */
[----:B------:R-:W2:Y:S01]  /*0950*/  @!P0 LDG.E.64 R18, desc[UR6][R16.64+0xf0] ;  /* 0x0000f00610128981 */ /* 0x000ea2000c1e1b00 */
[----:B------:R-:W-:-:S03]  /*0960*/  @!P1 DADD R8, R8, R24 ;  /* 0x0000000008089229 */ /* 0x000fc60000000018 */
[----:B------:R-:W3:Y:S04]  /*0970*/  @!P0 LDG.E.64 R24, desc[UR6][R16.64+0xd8] ;  /* 0x0000d80610188981 */ /* 0x000ee8000c1e1b00 */
[----:B------:R-:W4:Y:S01]  /*0980*/  @!P0 LDG.E.64 R16, desc[UR6][R16.64+0xe8] ;  /* 0x0000e80610108981 */ /* 0x000f22000c1e1b00 */
[----:B------:R-:W-:-:S03]  /*0990*/  LOP3.LUT R23, R23, 0xffff, RZ, 0xc0, !PT ;  /* 0x0000ffff17177812 */ /* 0x000fc600078ec0ff */
[----:B------:R0:W-:Y:S01]  /*09a0*/  @!P1 STS.128 [R4], R8 ;  /* 0x0000000804009388 */ /* 0x0001e20000000c00 */
[----:B------:R-:W-:Y:S01]  /*09b0*/  ISETP.GT.U32.AND P2, PT, R23, 0xc6, PT ;  /* 0x000000c61700780c */ /* 0x000fe20003f44070 */
        /* <DEDUP_REMOVED lines=14> */
[C---:B------:R-:W-:Y:S02]  /*0aa0*/  IMAD.IADD R22, R3.reuse, 0x1, R22 ;  /* 0x0000000103167824 */ /* 0x040fe400078e0216 */
[C---:B------:R-:W-:Y:S01]  /*0ab0*/  IMAD R15, R3.reuse, 0x4, R15 ;  /* 0x00000004030f7824 */ /* 0x040fe200078e020f */
[----:B------:R0:W-:Y:S01]  /*0ac0*/  @!P0 STS.128 [R4], R8 ;  /* 0x0000000804008388 */ /* 0x0001e20000000c00 */
[C---:B------:R-:W-:Y:S02]  /*0ad0*/  IMAD.IADD R22, R3.reuse, 0x1, R22 ;  /* 0x0000000103167824 */ /* 0x040fe400078e0216 */
[----:B------:R-:W-:-:S02]  /*0ae0*/  IMAD R21, R3, 0x4, R21 ;  /* 0x0000000403157824 */ /* 0x000fc400078e0215 */
[C---:B------:R-:W-:Y:S01]  /*0af0*/  IMAD R20, R3.reuse, 0x4, R20 ;  /* 0x0000000403147824 */ /* 0x040fe200078e0214 */
[C---:B------:R-:W-:Y:S01]  /*0b00*/  IADD3 R22, PT, PT, R3.reuse, R22, R3 ;  /* 0x0000001603167210 */ /* 0x040fe20007ffe003 */
[C---:B------:R-:W-:Y:S02]  /*0b10*/  IMAD R13, R3.reuse, 0x4, R13 ;  /* 0x00000004030d7824 */ /* 0x040fe400078e020d */
[C---:B------:R-:W-:Y:S01]  /*0b20*/  IMAD R5, R3.reuse, 0x4, R5 ;  /* 0x0000000403057824 */ /* 0x040fe200078e0205 */
[----:B------:R-:W-:Y:S01]  /*0b30*/  ISETP.GE.U32.AND P0, PT, R22, 0x9dd1, PT ;  /* 0x00009dd11600780c */ /* 0x000fe20003f06070 */
[C---:B------:R-:W-:Y:S02]  /*0b40*/  IMAD R14, R3.reuse, 0x4, R14 ;  /* 0x00000004030e7824 */ /* 0x040fe400078e020e */
[C---:B------:R-:W-:Y:S02]  /*0b50*/  IMAD R7, R3.reuse, 0x4, R7 ;  /* 0x0000000403077824 */ /* 0x040fe400078e0207 */
[----:B------:R-:W-:Y:S01]  /*0b60*/  IMAD R12, R3, 0x4, R12 ;  /* 0x00000004030c7824 */ /* 0x000fe200078e020c */
[----:B--2---:R-:W-:-:S02]  /*0b70*/  @!P2 DADD R16, R26, -R16 ;  /* 0x000000001a10a229 */ /* 0x004fc40000000810 */
[----:B------:R-:W-:-:S06]  /*0b80*/  @!P2 DMUL R26, R26, R26 ;  /* 0x0000001a1a1aa228 */ /* 0x000fcc0000000000 */
[----:B------:R-:W-:Y:S02]  /*0b90*/  @!P2 DMUL R16, R16, R16 ;  /* 0x000000101010a228 */ /* 0x000fe40000000000 */
[C---:B---3--:R-:W-:Y:S02]  /*0ba0*/  @!P2 DFMA R26, R18.reuse, R18, R26 ;  /* 0x00000012121aa22b */ /* 0x048fe4000000001a */
[----:B----4-:R-:W-:-:S06]  /*0bb0*/  @!P2 DADD R24, R18, -R24 ;  /* 0x000000001218a229 */ /* 0x010fcc0000000818 */
[----:B0-----:R-:W-:Y:S02]  /*0bc0*/  @!P2 DADD R10, R10, R26 ;  /* 0x000000000a0aa229 */ /* 0x001fe4000000001a */
[----:B------:R-:W-:-:S08]  /*0bd0*/  @!P2 DFMA R16, R24, R24, R16 ;  /* 0x000000181810a22b */ /* 0x000fd00000000010 */
[----:B------:R-:W-:-:S07]  /*0be0*/  @!P2 DADD R8, R8, R16 ;  /* 0x000000000808a229 */ /* 0x000fce0000000010 */
[----:B------:R0:W-:Y:S01]  /*0bf0*/  @!P2 STS.128 [R4], R8 ;  /* 0x000000080400a388 */ /* 0x0001e20000000c00 */
[----:B------:R-:W-:Y:S05]  /*0c00*/  @!P0 BRA `(.L_x_24) ;  /* 0xfffffff800088947 */ /* 0x000fea000383ffff */
[----:B------:R-:W-:Y:S05]  /*0c10*/  BSYNC.RECONVERGENT B0 ;  /* 0x0000000000007941 */ /* 0x000fea0003800200 */
.L_x_23:
[----:B------:R-:W1:Y:S01]  /*0c20*/  S2R R2, SR_TID.X ;  /* 0x0000000000027919 */ /* 0x000e620000002100 */
[----:B------:R-:W-:Y:S01]  /*0c30*/  BAR.SYNC.DEFER_BLOCKING 0x0 ;  /* 0x0000000000007b1d */ /* 0x000fe20000010000 */
[----:B------:R-:W-:-:S13]  /*0c40*/  ISETP.GE.U32.AND P0, PT, R3, 0x2, PT ;  /* 0x000000020300780c */ /* 0x000fda0003f06070 */
[----:B------:R-:W-:Y:S05]  /*0c50*/  @!P0 BRA `(.L_x_25) ;  /* 0x0000000000488947 */ /* 0x000fea0003800000 */
.L_x_28:
[----:B------:R-:W-:Y:S01]  /*0c60*/  SHF.R.U32.HI R5, RZ, 0x1, R3 ;  /* 0x00000001ff057819 */ /* 0x000fe20000011603 */
[----:B------:R-:W-:Y:S03]  /*0c70*/  BSSY.RECONVERGENT B0, `(.L_x_26) ;  /* 0x000000c000007945 */ /* 0x000fe60003800200 */
[----:B-1----:R-:W-:-:S13]  /*0c80*/  ISETP.GE.U32.AND P0, PT, R2, R5, PT ;  /* 0x000000050200720c */ /* 0x002fda0003f06070 */
[----:B------:R-:W-:Y:S05]  /*0c90*/  @P0 BRA `(.L_x_27) ;  /* 0x0000000000240947 */ /* 0x000fea0003800000 */
[----:B------:R-:W-:Y:S01]  /*0ca0*/  IMAD R0, R5, 0x10, R4 ;  /* 0x0000001005007824 */ /* 0x000fe200078e0204 */
[----:B0-----:R-:W-:Y:S04]  /*0cb0*/  LDS.64 R8, [R4] ;  /* 0x0000000004087984 */ /* 0x001fe80000000a00 */
[----:B------:R-:W0:Y:S04]  /*0cc0*/  LDS.64 R6, [R0] ;  /* 0x0000000000067984 */ /* 0x000e280000000a00 */
[----:B------:R-:W-:Y:S01]  /*0cd0*/  LDS.64 R10, [R4+0x8] ;  /* 0x00000800040a7984 */ /* 0x000fe20000000a00 */
[----:B0-----:R-:W-:-:S07]  /*0ce0*/  DADD R6, R6, R8 ;  /* 0x0000000006067229 */ /* 0x001fce0000000008 */
[----:B------:R-:W-:Y:S04]  /*0cf0*/  STS.64 [R4], R6 ;  /* 0x0000000604007388 */ /* 0x000fe80000000a00 */
[----:B------:R-:W0:Y:S02]  /*0d00*/  LDS.64 R8, [R0+0x8] ;  /* 0x0000080000087984 */ /* 0x000e240000000a00 */
[----:B0-----:R-:W-:-:S07]  /*0d10*/  DADD R8, R8, R10 ;  /* 0x0000000008087229 */ /* 0x001fce000000000a */
[----:B------:R1:W-:Y:S04]  /*0d20*/  STS.64 [R4+0x8], R8 ;  /* 0x0000080804007388 */ /* 0x0003e80000000a00 */
.L_x_27:
[----:B------:R-:W-:Y:S05]  /*0d30*/  BSYNC.RECONVERGENT B0 ;  /* 0x0000000000007941 */ /* 0x000fea0003800200 */
.L_x_26:
[----:B------:R-:W-:Y:S01]  /*0d40*/  BAR.SYNC.DEFER_BLOCKING 0x0 ;  /* 0x0000000000007b1d */ /* 0x000fe20000010000 */
[----:B------:R-:W-:Y:S01]  /*0d50*/  ISETP.GT.U32.AND P0, PT, R3, 0x3, PT ;  /* 0x000000030300780c */ /* 0x000fe20003f04070 */
[----:B------:R-:W-:-:S12]  /*0d60*/  IMAD.MOV.U32 R3, RZ, RZ, R5 ;  /* 0x000000ffff037224 */ /* 0x000fd800078e0005 */
[----:B------:R-:W-:Y:S05]  /*0d70*/  @P0 BRA `(.L_x_28) ;  /* 0xfffffffc00b80947 */ /* 0x000fea000383ffff */
.L_x_25:
[----:B-1----:R-:W-:-:S13]  /*0d80*/  ISETP.NE.AND P0, PT, R2, RZ, PT ;  /* 0x000000ff0200720c */ /* 0x002fda0003f05270 */
[----:B------:R-:W-:Y:S05]  /*0d90*/  @P0 EXIT ;  /* 0x000000000000094d */ /* 0x000fea0003800000 */
[----:B------:R-:W1:Y:S01]  /*0da0*/  S2UR UR5, SR_CgaCtaId ;  /* 0x00000000000579c3 */ /* 0x000e620000008800 */
[----:B------:R-:W-:Y:S01]  /*0db0*/  UMOV UR4, 0x400 ;  /* 0x0000040000047882 */ /* 0x000fe20000000000 */
[----:B------:R-:W-:Y:S01]  /*0dc0*/  IMAD.MOV.U32 R2, RZ, RZ, 0x1 ;  /* 0x00000001ff027424 */ /* 0x000fe200078e00ff */
[----:B-1----:R-:W-:-:S03]  /*0dd0*/  ULEA UR4, UR5, UR4, 0x18 ;  /* 0x0000000405047291 */ /* 0x002fc6000f8ec0ff */
[----:B------:R-:W-:-:S06]  /*0de0*/  UMOV UR5, 0x3ddb7cdf ;  /* 0x3ddb7cdf00057882 */ /* 0x000fcc0000000000 */
[----:B0-----:R-:W0:Y:S01]  /*0df0*/  LDS.128 R4, [UR4] ;  /* 0x00000004ff047984 */ /* 0x001e220008000c00 */
[----:B------:R-:W-:Y:S02]  /*0e00*/  UMOV UR4, 0xd9d7bdbb ;  /* 0xd9d7bdbb00047882 */ /* 0x000fe40000000000 */
[----:B0-----:R-:W-:Y:S01]  /*0e10*/  DADD R6, R6, UR4 ;  /* 0x0000000406067e29 */ /* 0x001fe20008000000 */
[----:B------:R-:W-:-:S05]  /*0e20*/  FSETP.GEU.AND P1, PT, |R5|, 6.5827683646048100446e-37, PT ;  /* 0x036000000500780b */ /* 0x000fca0003f2e200 */
        /* <DEDUP_REMOVED lines=13> */
[----:B------:R-:W-:Y:S05]  /*0f00*/  CALL.REL.NOINC `($__internal_2_$__cuda_sm20_div_rn_f64_full) ;  /* 0x00000000005c7944 */ /* 0x000fea0003c00000 */
[----:B------:R-:W-:Y:S02]  /*0f10*/  IMAD.MOV.U32 R2, RZ, RZ, R12 ;  /* 0x000000ffff027224 */ /* 0x000fe400078e000c */
[----:B------:R-:W-:-:S07]  /*0f20*/  IMAD.MOV.U32 R3, RZ, RZ, R13 ;  /* 0x000000ffff037224 */ /* 0x000fce00078e000d */
.L_x_29:
[----:B------:R-:W0:Y:S01]  /*0f30*/  MUFU.RSQ64H R5, R3 ;  /* 0x0000000300057308 */ /* 0x000e220000001c00 */
[----:B------:R-:W-:Y:S02]  /*0f40*/  VIADD R4, R3, 0xfcb00000 ;  /* 0xfcb0000003047836 */ /* 0x000fe40000000000 */
[----:B------:R-:W-:Y:S02]  /*0f50*/  IMAD.MOV.U32 R8, RZ, RZ, 0x0 ;  /* 0x00000000ff087424 */ /* 0x000fe400078e00ff */
[----:B------:R-:W-:Y:S01]  /*0f60*/  IMAD.MOV.U32 R9, RZ, RZ, 0x3fd80000 ;  /* 0x3fd80000ff097424 */ /* 0x000fe200078e00ff */
[----:B------:R-:W-:Y:S01]  /*0f70*/  ISETP.GE.U32.AND P0, PT, R4, 0x7ca00000, PT ;  /* 0x7ca000000400780c */ /* 0x000fe20003f06070 */
[----:B0-----:R-:W-:-:S08]  /*0f80*/  DMUL R6, R4, R4 ;  /* 0x0000000404067228 */ /* 0x001fd00000000000 */
[----:B------:R-:W-:-:S08]  /*0f90*/  DFMA R6, -R6, R2, 1 ;  /* 0x3ff000000606742b */ /* 0x000fd00000000102 */
[----:B------:R-:W-:Y:S02]  /*0fa0*/  DFMA R8, R6, R8, 0.5 ;  /* 0x3fe000000608742b */ /* 0x000fe40000000008 */
[----:B------:R-:W-:-:S08]  /*0fb0*/  DMUL R6, R4, R6 ;  /* 0x0000000604067228 */ /* 0x000fd00000000000 */
[----:B------:R-:W-:-:S08]  /*0fc0*/  DFMA R10, R8, R6, R4 ;  /* 0x00000006080a722b */ /* 0x000fd00000000004 */
[----:B------:R-:W-:Y:S02]  /*0fd0*/  DMUL R12, R10, R2 ;  /* 0x000000020a0c7228 */ /* 0x000fe40000000000 */
[----:B------:R-:W-:Y:S02]  /*0fe0*/  VIADD R9, R11, 0xfff00000 ;  /* 0xfff000000b097836 */ /* 0x000fe40000000000 */
[----:B------:R-:W-:-:S04]  /*0ff0*/  IMAD.MOV.U32 R8, RZ, RZ, R10 ;  /* 0x000000ffff087224 */ /* 0x000fc800078e000a */
[----:B------:R-:W-:-:S08]  /*1000*/  DFMA R14, R12, -R12, R2 ;  /* 0x8000000c0c0e722b */ /* 0x000fd00000000002 */
[----:B------:R-:W-:Y:S01]  /*1010*/  DFMA R6, R14, R8, R12 ;  /* 0x000000080e06722b */ /* 0x000fe2000000000c */
[----:B------:R-:W-:Y:S10]  /*1020*/  @!P0 BRA `(.L_x_30) ;  /* 0x0000000000088947 */ /* 0x000ff40003800000 */
[----:B------:R-:W-:-:S07]  /*1030*/  MOV R0, 0x1050 ;  /* 0x0000105000007802 */ /* 0x000fce0000000f00 */
[----:B------:R-:W-:Y:S05]  /*1040*/  CALL.REL.NOINC `($__internal_4_$__cuda_sm20_dsqrt_rn_f64_mediumpath_v1) ;  /* 0x0000000400c47944 */ /* 0x000fea0003c00000 */
.L_x_30:
[----:B------:R-:W0:Y:S02]  /*1050*/  LDC.64 R2, c[0x0][0x388] ;  /* 0x0000e200ff027b82 */ /* 0x000e240000000a00 */
[----:B0-----:R-:W-:Y:S01]  /*1060*/  STG.E.64 desc[UR6][R2.64], R6 ;  /* 0x0000000602007986 */ /* 0x001fe2000c101b06 */
[----:B------:R-:W-:Y:S05]  /*1070*/  EXIT ;  /* 0x000000000000794d */ /* 0x000fea0003800000 */
        .weak           $__internal_2_$__cuda_sm20_div_rn_f64_full
        .type           $__internal_2_$__cuda_sm20_div_rn_f64_full,@function
        .size           $__internal_2_$__cuda_sm20_div_rn_f64_full,($__internal_3_$__cuda_sm20_div_u16 - $__internal_2_$__cuda_sm20_div_rn_f64_full)
$__internal_2_$__cuda_sm20_div_rn_f64_full:
        /* <DEDUP_REMOVED lines=30> */
.L_x_31:
        /* <DEDUP_REMOVED lines=37> */
.L_x_32:
        /* <DEDUP_REMOVED lines=16> */
.L_x_35:
[----:B------:R-:W-:Y:S01]  /*15b0*/  LOP3.LUT R13, R7, 0x80000, RZ, 0xfc, !PT ;  /* 0x00080000070d7812 */ /* 0x000fe200078efcff */
[----:B------:R-:W-:Y:S01]  /*15c0*/  IMAD.MOV.U32 R12, RZ, RZ, R6 ;  /* 0x000000ffff0c7224 */ /* 0x000fe200078e0006 */
[----:B------:R-:W-:Y:S06]  /*15d0*/  BRA `(.L_x_33) ;  /* 0x0000000000087947 */ /* 0x000fec0003800000 */
.L_x_34:
[----:B------:R-:W-:Y:S01]  /*15e0*/  LOP3.LUT R13, R5, 0x80000, RZ, 0xfc, !PT ;  /* 0x00080000050d7812 */ /* 0x000fe200078efcff */
[----:B------:R-:W-:-:S07]  /*15f0*/  IMAD.MOV.U32 R12, RZ, RZ, R4 ;  /* 0x000000ffff0c7224 */ /* 0x000fce00078e0004 */
.L_x_33:
[----:B------:R-:W-:Y:S02]  /*1600*/  IMAD.MOV.U32 R2, RZ, RZ, R0 ;  /* 0x000000ffff027224 */ /* 0x000fe400078e0000 */
[----:B------:R-:W-:-:S04]  /*1610*/  IMAD.MOV.U32 R3, RZ, RZ, 0x0 ;  /* 0x00000000ff037424 */ /* 0x000fc800078e00ff */
[----:B------:R-:W-:Y:S05]  /*1620*/  RET.REL.NODEC R2 `(_Z5ErrorP9attributePd) ;  /* 0xffffffe802747950 */ /* 0x000fea0003c3ffff */
        .weak           $__internal_3_$__cuda_sm20_div_u16
        .type           $__internal_3_$__cuda_sm20_div_u16,@function
        .size           $__internal_3_$__cuda_sm20_div_u16,($__internal_4_$__cuda_sm20_dsqrt_rn_f64_mediumpath_v1 - $__internal_3_$__cuda_sm20_div_u16)
$__internal_3_$__cuda_sm20_div_u16:
[----:B------:R-:W0:Y:S01]  /*1630*/  I2F.U16 R5, R2 ;  /* 0x0000000200057306 */ /* 0x000e220000101000 */
[----:B------:R-:W-:Y:S01]  /*1640*/  IMAD.MOV.U32 R6, RZ, RZ, 0x4b800000 ;  /* 0x4b800000ff067424 */ /* 0x000fe200078e00ff */
[----:B------:R-:W-:Y:S02]  /*1650*/  I2FP.F32.U32.RZ R0, R0 ;  /* 0x0000000000007245 */ /* 0x000fe4000020d000 */
        /* <DEDUP_REMOVED lines=8> */
[----:B------:R-:W-:Y:S02]  /*16e0*/  VIADD R7, R6, 0x2 ;  /* 0x0000000206077836 */ /* 0x000fe40000000000 */
[----:B------:R-:W-:Y:S02]  /*16f0*/  IMAD.MOV.U32 R6, RZ, RZ, R8 ;  /* 0x000000ffff067224 */ /* 0x000fe400078e0008 */
[----:B------:R-:W-:Y:S01]  /*1700*/  FMUL.RZ R0, R0, R7 ;  /* 0x0000000700007220 */ /* 0x000fe2000040c000 */
[----:B------:R-:W-:-:S05]  /*1710*/  IMAD.MOV.U32 R7, RZ, RZ, 0x0 ;  /* 0x00000000ff077424 */ /* 0x000fca00078e00ff */
[----:B------:R-:W0:Y:S02]  /*1720*/  F2I.U32.TRUNC.NTZ R0, R0 ;  /* 0x0000000000007305 */ /* 0x000e24000020f000 */
[----:B0-----:R-:W-:Y:S01]  /*1730*/  LOP3.LUT R2, R0, 0xffff, RZ, 0xc0, !PT ;  /* 0x0000ffff00027812 */ /* 0x001fe200078ec0ff */
[----:B------:R-:W-:Y:S01]  /*1740*/  @!P0 IMAD.MOV.U32 R2, RZ, RZ, -0x1 ;  /* 0xffffffffff028424 */ /* 0x000fe200078e00ff */
[----:B------:R-:W-:Y:S06]  /*1750*/  RET.REL.NODEC R6 `(_Z5ErrorP9attributePd) ;  /* 0xffffffe806287950 */ /* 0x000fec0003c3ffff */
        .weak           $__internal_4_$__cuda_sm20_dsqrt_rn_f64_mediumpath_v1
        .type           $__internal_4_$__cuda_sm20_dsqrt_rn_f64_mediumpath_v1,@function
        .size           $__internal_4_$__cuda_sm20_dsqrt_rn_f64_mediumpath_v1,(.L_x_220 - $__internal_4_$__cuda_sm20_dsqrt_rn_f64_mediumpath_v1)
$__internal_4_$__cuda_sm20_dsqrt_rn_f64_mediumpath_v1:
[----:B------:R-:W-:Y:S01]  /*1760*/  ISETP.GE.U32.AND P0, PT, R4, -0x3400000, PT ;  /* 0xfcc000000400780c */ /* 0x000fe20003f06070 */
[----:B------:R-:W-:Y:S02]  /*1770*/  IMAD.MOV.U32 R4, RZ, RZ, R2 ;  /* 0x000000ffff047224 */ /* 0x000fe400078e0002 */
[----:B------:R-:W-:Y:S02]  /*1780*/  IMAD.MOV.U32 R5, RZ, RZ, R3 ;  /* 0x000000ffff057224 */ /* 0x000fe400078e0003 */
[----:B------:R-:W-:Y:S02]  /*1790*/  IMAD.MOV.U32 R8, RZ, RZ, R10 ;  /* 0x000000ffff087224 */ /* 0x000fe400078e000a */
[----:B------:R-:W-:Y:S02]  /*17a0*/  IMAD.MOV.U32 R2, RZ, RZ, R14 ;  /* 0x000000ffff027224 */ /* 0x000fe400078e000e */
[----:B------:R-:W-:-:S04]  /*17b0*/  IMAD.MOV.U32 R3, RZ, RZ, R15 ;  /* 0x000000ffff037224 */ /* 0x000fc800078e000f */
[----:B------:R-:W-:Y:S05]  /*17c0*/  @!P0 BRA `(.L_x_36) ;  /* 0x0000000000208947 */ /* 0x000fea0003800000 */
[----:B------:R-:W-:-:S10]  /*17d0*/  DFMA.RM R2, R2, R8, R12 ;  /* 0x000000080202722b */ /* 0x000fd4000000400c */
[----:B------:R-:W-:-:S05]  /*17e0*/  IADD3 R6, P0, PT, R2, 0x1, RZ ;  /* 0x0000000102067810 */ /* 0x000fca0007f1e0ff */
[----:B------:R-:W-:-:S06]  /*17f0*/  IMAD.X R7, RZ, RZ, R3, P0 ;  /* 0x000000ffff077224 */ /* 0x000fcc00000e0603 */
[----:B------:R-:W-:-:S08]  /*1800*/  DFMA.RP R4, -R2, R6, R4 ;  /* 0x000000060204722b */ /* 0x000fd00000008104 */
[----:B------:R-:W-:-:S06]  /*1810*/  DSETP.GT.AND P0, PT, R4, RZ, PT ;  /* 0x000000ff0400722a */ /* 0x000fcc0003f04000 */
[----:B------:R-:W-:Y:S02]  /*1820*/  FSEL R2, R6, R2, P0 ;  /* 0x0000000206027208 */ /* 0x000fe40000000000 */
[----:B------:R-:W-:Y:S01]  /*1830*/  FSEL R3, R7, R3, P0 ;  /* 0x0000000307037208 */ /* 0x000fe20000000000 */
[----:B------:R-:W-:Y:S06]  /*1840*/  BRA `(.L_x_37) ;  /* 0x0000000000647947 */ /* 0x000fec0003800000 */
.L_x_36:
[----:B------:R-:W-:-:S14]  /*1850*/  DSETP.NE.AND P0, PT, R4, RZ, PT ;  /* 0x000000ff0400722a */ /* 0x000fdc0003f05000 */
[----:B------:R-:W-:Y:S05]  /*1860*/  @!P0 BRA `(.L_x_38) ;  /* 0x0000000000588947 */ /* 0x000fea0003800000 */
[----:B------:R-:W-:-:S13]  /*1870*/  ISETP.GE.AND P0, PT, R5, RZ, PT ;  /* 0x000000ff0500720c */ /* 0x000fda0003f06270 */
[----:B------:R-:W-:Y:S02]  /*1880*/  @!P0 IMAD.MOV.U32 R2, RZ, RZ, 0x0 ;  /* 0x00000000ff028424 */ /* 0x000fe400078e00ff */
[----:B------:R-:W-:Y:S01]  /*1890*/  @!P0 IMAD.MOV.U32 R3, RZ, RZ, -0x80000 ;  /* 0xfff80000ff038424 */ /* 0x000fe200078e00ff */
[----:B------:R-:W-:Y:S06]  /*18a0*/  @!P0 BRA `(.L_x_37) ;  /* 0x00000000004c8947 */ /* 0x000fec0003800000 */
[----:B------:R-:W-:-:S13]  /*18b0*/  ISETP.GT.AND P0, PT, R5, 0x7fefffff, PT ;  /* 0x7fefffff0500780c */ /* 0x000fda0003f04270 */
[----:B------:R-:W-:Y:S05]  /*18c0*/  @P0 BRA `(.L_x_38) ;  /* 0x0000000000400947 */ /* 0x000fea0003800000 */
[----:B------:R-:W-:Y:S01]  /*18d0*/  DMUL R2, R4, 8.11296384146066816958e+31 ;  /* 0x4690000004027828 */ /* 0x000fe20000000000 */
[----:B------:R-:W-:Y:S02]  /*18e0*/  IMAD.MOV.U32 R8, RZ, RZ, 0x0 ;  /* 0x00000000ff087424 */ /* 0x000fe400078e00ff */
[----:B------:R-:W-:Y:S02]  /*18f0*/  IMAD.MOV.U32 R4, RZ, RZ, RZ ;  /* 0x000000ffff047224 */ /* 0x000fe400078e00ff */
[----:B------:R-:W-:Y:S01]  /*1900*/  IMAD.MOV.U32 R9, RZ, RZ, 0x3fd80000 ;  /* 0x3fd80000ff097424 */ /* 0x000fe200078e00ff */
[----:B------:R-:W0:Y:S03]  /*1910*/  MUFU.RSQ64H R5, R3 ;  /* 0x0000000300057308 */ /* 0x000e260000001c00 */
[----:B0-----:R-:W-:-:S08]  /*1920*/  DMUL R6, R4, R4 ;  /* 0x0000000404067228 */ /* 0x001fd00000000000 */
[----:B------:R-:W-:-:S08]  /*1930*/  DFMA R6, R2, -R6, 1 ;  /* 0x3ff000000206742b */ /* 0x000fd00000000806 */
[----:B------:R-:W-:Y:S02]  /*1940*/  DFMA R8, R6, R8, 0.5 ;  /* 0x3fe000000608742b */ /* 0x000fe40000000008 */
[----:B------:R-:W-:-:S08]  /*1950*/  DMUL R6, R4, R6 ;  /* 0x0000000604067228 */ /* 0x000fd00000000000 */
[----:B------:R-:W-:-:S08]  /*1960*/  DFMA R6, R8, R6, R4 ;  /* 0x000000060806722b */ /* 0x000fd00000000004 */
[----:B------:R-:W-:Y:S02]  /*1970*/  DMUL R4, R2, R6 ;  /* 0x0000000602047228 */ /* 0x000fe40000000000 */
[----:B------:R-:W-:-:S06]  /*1980*/  VIADD R7, R7, 0xfff00000 ;  /* 0xfff0000007077836 */ /* 0x000fcc0000000000 */
[----:B------:R-:W-:-:S08]  /*1990*/  DFMA R8, R4, -R4, R2 ;  /* 0x800000040408722b */ /* 0x000fd00000000002 */
[----:B------:R-:W-:-:S10]  /*19a0*/  DFMA R2, R6, R8, R4 ;  /* 0x000000080602722b */ /* 0x000fd40000000004 */
[----:B------:R-:W-:Y:S01]  /*19b0*/  VIADD R3, R3, 0xfcb00000 ;  /* 0xfcb0000003037836 */ /* 0x000fe20000000000 */
[----:B------:R-:W-:Y:S06]  /*19c0*/  BRA `(.L_x_37) ;  /* 0x0000000000047947 */ /* 0x000fec0003800000 */
.L_x_38:
[----:B------:R-:W-:-:S11]  /*19d0*/  DADD R2, R4, R4 ;  /* 0x0000000004027229 */ /* 0x000fd60000000004 */
.L_x_37:
[----:B------:R-:W-:Y:S02]  /*19e0*/  IMAD.MOV.U32 R6, RZ, RZ, R2 ;  /* 0x000000ffff067224 */ /* 0x000fe400078e0002 */
[----:B------:R-:W-:Y:S02]  /*19f0*/  IMAD.MOV.U32 R7, RZ, RZ, R3 ;  /* 0x000000ffff077224 */ /* 0x000fe400078e0003 */
[----:B------:R-:W-:Y:S02]  /*1a00*/  IMAD.MOV.U32 R2, RZ, RZ, R0 ;  /* 0x000000ffff027224 */ /* 0x000fe400078e0000 */
[----:B------:R-:W-:-:S04]  /*1a10*/  IMAD.MOV.U32 R3, RZ, RZ, 0x0 ;  /* 0x00000000ff037424 */ /* 0x000fc800078e00ff */
[----:B------:R-:W-:Y:S05]  /*1a20*/  RET.REL.NODEC R2 `(_Z5ErrorP9attributePd) ;  /* 0xffffffe402747950 */ /* 0x000fea0003c3ffff */
.L_x_39:
        /* <DEDUP_REMOVED lines=13> */
.L_x_220:


//--------------------- .text._Z14StaticBoundaryP9attribute --------------------------
	.section	.text._Z14StaticBoundaryP9attribute,"ax",@progbits
	.align	128
        .global         _Z14StaticBoundaryP9attribute
        .type           _Z14StaticBoundaryP9attribute,@function
        .size           _Z14StaticBoundaryP9attribute,(.L_x_221 - _Z14StaticBoundaryP9attribute)
        .other          _Z14StaticBoundaryP9attribute,@"STO_CUDA_ENTRY STV_DEFAULT"
_Z14StaticBoundaryP9attribute:
.text._Z14StaticBoundaryP9attribute:
[----:B------:R-:W-:Y:S01]  /*0000*/  LDC R1, c[0x0][0x37c] ;  /* 0x0000df00ff017b82 */ /* 0x000fe20000000800 */
[----:B------:R-:W0:Y:S07]  /*0010*/  S2R R3, SR_TID.X ;  /* 0x0000000000037919 */ /* 0x000e2e0000002100 */
[----:B------:R-:W0:Y:S01]  /*0020*/  S2UR UR6, SR_CTAID.X ;  /* 0x00000000000679c3 */ /* 0x000e220000002500 */
[----:B------:R-:W1:Y:S01]  /*0030*/  LDCU.64 UR4, c[0x0][0x358] ;  /* 0x00006b00ff0477ac */ /* 0x000e620008000a00 */
[----:B------:R-:W-:Y:S01]  /*0040*/  BSSY.RECONVERGENT B1, `(.L_x_40) ;  /* 0x000017d000017945 */ /* 0x000fe20003800200 */
[----:B------:R-:W2:Y:S05]  /*0050*/  LDCU UR7, c[0x3][0x4] ;  /* 0x00c00080ff0777ac */ /* 0x000eaa0008000800 */
[----:B------:R-:W0:Y:S02]  /*0060*/  LDC R2, c[0x0][0x360] ;  /* 0x0000d800ff027b82 */ /* 0x000e240000000800 */
[----:B0-----:R-:W-:-:S05]  /*0070*/  IMAD R3, R2, UR6, R3 ;  /* 0x0000000602037c24 */ /* 0x001fca000f8e0203 */
[----:B------:R-:W-:-:S13]  /*0080*/  ISETP.GT.AND P0, PT, R3, 0xc8, PT ;  /* 0x000000c80300780c */ /* 0x000fda0003f04270 */
[----:B-12---:R-:W-:Y:S05]  /*0090*/  @P0 BRA `(.L_x_41) ;  /* 0x0000001400dc0947 */ /* 0x006fea0003800000 */
[----:B------:R-:W0:Y:S01]  /*00a0*/  LDC.64 R24, c[0x3][RZ] ;  /* 0x00c00000ff187b82 */ /* 0x000e220000000a00 */
[----:B------:R-:W-:-:S07]  /*00b0*/  IMAD.MOV.U32 R5, RZ, RZ, R3 ;  /* 0x000000ffff057224 */ /* 0x000fce00078e0003 */
[----:B------:R-:W1:Y:S01]  /*00c0*/  LDC R4, c[0x0][0x370] ;  /* 0x0000dc00ff047b82 */ /* 0x000e620000000800 */
[----:B0-----:R-:W-:-:S08]  /*00d0*/  DADD R26, R24, R24 ;  /* 0x00000000181a7229 */ /* 0x001fd00000000018 */
[----:B-1----:R-:W-:-:S11]  /*00e0*/  DMUL R24, R26, R24 ;  /* 0x000000181a187228 */ /* 0x002fd60000000000 */
.L_x_68:
[----:B0-----:R-:W0:Y:S02]  /*00f0*/  LDC.64 R22, c[0x0][0x380] ;  /* 0x0000e000ff167b82 */ /* 0x001e240000000a00 */
[----:B0-----:R-:W-:-:S05]  /*0100*/  IMAD.WIDE R22, R5, 0x108, R22 ;  /* 0x0000010805167825 */ /* 0x001fca00078e0216 */
[----:B------:R-:W2:Y:S01]  /*0110*/  LDG.E.64 R12, desc[UR4][R22.64+0xd040] ;  /* 0x00d04004160c7981 */ /* 0x000ea2000c1e1b00 */
[----:B------:R-:W-:-:S03]  /*0120*/  IMAD.MOV.U32 R6, RZ, RZ, RZ ;  /* 0x000000ffff067224 */ /* 0x000fc600078e00ff */
[----:B--2---:R0:W-:Y:S01]  /*0130*/  STG.E.64 desc[UR4][R22.64+0xf8], R12 ;  /* 0x0000f80c16007986 */ /* 0x0041e2000c101b04 */
[----:B------:R-:W-:Y:S01]  /*0140*/  IMAD.MOV.U32 R20, RZ, RZ, R12 ;  /* 0x000000ffff147224 */ /* 0x000fe200078e000c */
[----:B------:R-:W-:-:S07]  /*0150*/  MOV R21, R13 ;  /* 0x0000000d00157202 */ /* 0x000fce0000000f00 */
.L_x_67:
[----:B-1----:R-:W2:Y:S01]  /*0160*/  LDG.E.64 R36, desc[UR4][R22.64+0xe0] ;  /* 0x0000e00416247981 */ /* 0x002ea2000c1e1b00 */
[----:B------:R-:W1:Y:S03]  /*0170*/  LDC.64 R14, c[0x3][RZ] ;  /* 0x00c00000ff0e7b82 */ /* 0x000e660000000a00 */
[----:B------:R-:W3:Y:S01]  /*0180*/  LDG.E.64 R30, desc[UR4][R22.64+0xd8] ;  /* 0x0000d804161e7981 */ /* 0x000ee2000c1e1b00 */
[----:B------:R-:W-:Y:S01]  /*0190*/  IMAD.SHL.U32 R7, R6, 0x2, RZ ;  /* 0x0000000206077824 */ /* 0x000fe200078e00ff */
[----:B------:R-:W-:Y:S01]  /*01a0*/  UMOV UR6, 0x60 ;  /* 0x0000006000067882 */ /* 0x000fe20000000000 */
[----:B------:R-:W1:Y:S01]  /*01b0*/  MUFU.RCP64H R9, UR7 ;  /* 0x0000000700097d08 */ /* 0x000e620008001800 */
[----:B------:R-:W-:Y:S01]  /*01c0*/  IMAD.MOV.U32 R8, RZ, RZ, 0x1 ;  /* 0x00000001ff087424 */ /* 0x000fe200078e00ff */
[----:B------:R-:W-:Y:S01]  /*01d0*/  BSSY.RECONVERGENT B2, `(.L_x_42) ;  /* 0x0000020000027945 */ /* 0x000fe20003800200 */
[----:B------:R-:W-:-:S04]  /*01e0*/  LEA R7, R7, UR6, 0x2 ;  /* 0x0000000607077c11 */ /* 0x000fc8000f8e10ff */
[----:B------:R-:W4:Y:S01]  /*01f0*/  LDC.64 R38, c[0x3][R7] ;  /* 0x00c0000007267b82 */ /* 0x000f220000000a00 */
[----:B-1----:R-:W-:-:S08]  /*0200*/  DFMA R10, R8, -R14, 1 ;  /* 0x3ff00000080a742b */ /* 0x002fd0000000080e */
[----:B------:R-:W-:Y:S01]  /*0210*/  DFMA R10, R10, R10, R10 ;  /* 0x0000000a0a0a722b */ /* 0x000fe2000000000a */
[----:B----4-:R-:W2:Y:S07]  /*0220*/  I2F.F64 R18, R39 ;  /* 0x0000002700127312 */ /* 0x010eae0000201c00 */
[----:B------:R-:W-:Y:S01]  /*0230*/  DFMA R8, R8, R10, R8 ;  /* 0x0000000a0808722b */ /* 0x000fe20000000008 */
[----:B------:R-:W3:Y:S07]  /*0240*/  I2F.F64 R16, R38 ;  /* 0x0000002600107312 */ /* 0x000eee0000201c00 */
[----:B------:R-:W-:-:S08]  /*0250*/  DFMA R28, R8, -R14, 1 ;  /* 0x3ff00000081c742b */ /* 0x000fd0000000080e */
[----:B------:R-:W-:Y:S01]  /*0260*/  DFMA R28, R8, R28, R8 ;  /* 0x0000001c081c722b */ /* 0x000fe20000000008 */
[----:B------:R-:W-:Y:S01]  /*0270*/  IMAD.SHL.U32 R8, R6, 0x8, RZ ;  /* 0x0000000806087824 */ /* 0x000fe200078e00ff */
[----:B--2---:R-:W-:-:S08]  /*0280*/  DMUL R10, R18, R36 ;  /* 0x00000024120a7228 */ /* 0x004fd00000000000 */
[-C--:B---3--:R-:W-:Y:S02]  /*0290*/  DFMA R10, R16, R30.reuse, R10 ;  /* 0x0000001e100a722b */ /* 0x088fe4000000000a */
[----:B------:R-:W-:-:S06]  /*02a0*/  DMUL R30, R30, R30 ;  /* 0x0000001e1e1e7228 */ /* 0x000fcc0000000000 */
[----:B------:R-:W-:Y:S02]  /*02b0*/  DMUL R32, R10, R28 ;  /* 0x0000001c0a207228 */ /* 0x000fe40000000000 */
[----:B------:R-:W-:Y:S01]  /*02c0*/  FSETP.GEU.AND P1, PT, |R11|, 6.5827683646048100446e-37, PT ;  /* 0x036000000b00780b */ /* 0x000fe20003f2e200 */
[----:B------:R-:W-:-:S05]  /*02d0*/  DFMA R36, R36, R36, R30 ;  /* 0x000000242424722b */ /* 0x000fca000000001e */
[----:B------:R-:W-:Y:S01]  /*02e0*/  DFMA R34, R32, -R14, R10 ;  /* 0x8000000e2022722b */ /* 0x000fe2000000000a */
[----:B------:R-:W0:Y:S07]  /*02f0*/  LDC.64 R14, c[0x3][R8+0x18] ;  /* 0x00c00600080e7b82 */ /* 0x000e2e0000000a00 */
[----:B------:R-:W-:-:S10]  /*0300*/  DFMA R28, R28, R34, R32 ;  /* 0x000000221c1c722b */ /* 0x000fd40000000020 */
[----:B------:R-:W-:-:S05]  /*0310*/  FFMA R0, RZ, UR7, R29 ;  /* 0x00000007ff007c23 */ /* 0x000fca000800001d */
[----:B------:R-:W-:Y:S01]  /*0320*/  FSETP.GT.AND P0, PT, |R0|, 1.469367938527859385e-39, PT ;  /* 0x001000000000780b */ /* 0x000fe20003f04200 */
[----:B0----5:R-:W-:-:S12]  /*0330*/  DMUL R12, R14, R12 ;  /* 0x0000000c0e0c7228 */ /* 0x021fd80000000000 */
[----:B------:R-:W-:Y:S05]  /*0340*/  @P0 BRA P1, `(.L_x_43) ;  /* 0x0000000000200947 */ /* 0x000fea0000800000 */
[----:B------:R-:W0:Y:S01]  /*0350*/  LDCU.64 UR8, c[0x3][URZ] ;  /* 0x00c00000ff0877ac */ /* 0x000e220008000a00 */
[----:B------:R-:W-:Y:S01]  /*0360*/  MOV R28, R10 ;  /* 0x0000000a001c7202 */ /* 0x000fe20000000f00 */
[----:B------:R-:W-:Y:S01]  /*0370*/  IMAD.MOV.U32 R9, RZ, RZ, R11 ;  /* 0x000000ffff097224 */ /* 0x000fe200078e000b */
[----:B------:R-:W-:Y:S01]  /*0380*/  MOV R0, 0x3c0 ;  /* 0x000003c000007802 */ /* 0x000fe20000000f00 */
[----:B0-----:R-:W-:Y:S02]  /*0390*/  IMAD.U32 R32, RZ, RZ, UR8 ;  /* 0x00000008ff207e24 */ /* 0x001fe4000f8e00ff */
[----:B------:R-:W-:-:S07]  /*03a0*/  IMAD.U32 R33, RZ, RZ, UR9 ;  /* 0x00000009ff217e24 */ /* 0x000fce000f8e00ff */
[----:B------:R-:W-:Y:S05]  /*03b0*/  CALL.REL.NOINC `($__internal_5_$__cuda_sm20_div_rn_f64_full) ;  /* 0x0000002c00287944 */ /* 0x000fea0003c00000 */
[----:B------:R-:W-:-:S07]  /*03c0*/  MOV R29, R9 ;  /* 0x00000009001d7202 */ /* 0x000fce0000000f00 */
.L_x_43:
[----:B------:R-:W-:Y:S05]  /*03d0*/  BSYNC.RECONVERGENT B2 ;  /* 0x0000000000027941 */ /* 0x000fea0003800200 */
.L_x_42:
[----:B------:R-:W0:Y:S01]  /*03e0*/  MUFU.RCP64H R31, R25 ;  /* 0x00000019001f7308 */ /* 0x000e220000001800 */
[----:B------:R-:W-:Y:S01]  /*03f0*/  IMAD.MOV.U32 R30, RZ, RZ, 0x1 ;  /* 0x00000001ff1e7424 */ /* 0x000fe200078e00ff */
[----:B------:R-:W-:Y:S05]  /*0400*/  BSSY.RECONVERGENT B2, `(.L_x_44) ;  /* 0x0000017000027945 */ /* 0x000fea0003800200 */
[----:B0-----:R-:W-:-:S08]  /*0410*/  DFMA R32, -R24, R30, 1 ;  /* 0x3ff000001820742b */ /* 0x001fd0000000011e */
[----:B------:R-:W-:-:S08]  /*0420*/  DFMA R32, R32, R32, R32 ;  /* 0x000000202020722b */ /* 0x000fd00000000020 */
[----:B------:R-:W-:Y:S02]  /*0430*/  DFMA R30, R30, R32, R30 ;  /* 0x000000201e1e722b */ /* 0x000fe4000000001e */
[----:B------:R-:W-:-:S06]  /*0440*/  DMUL R32, R10, R10 ;  /* 0x0000000a0a207228 */ /* 0x000fcc0000000000 */
[----:B------:R-:W-:-:S04]  /*0450*/  DFMA R34, -R24, R30, 1 ;  /* 0x3ff000001822742b */ /* 0x000fc8000000011e */
[----:B------:R-:W-:-:S04]  /*0460*/  FSETP.GEU.AND P1, PT, |R33|, 6.5827683646048100446e-37, PT ;  /* 0x036000002100780b */ /* 0x000fc80003f2e200 */
[----:B------:R-:W-:-:S08]  /*0470*/  DFMA R30, R30, R34, R30 ;  /* 0x000000221e1e722b */ /* 0x000fd0000000001e */
[----:B------:R-:W-:-:S08]  /*0480*/  DMUL R10, R32, R30 ;  /* 0x0000001e200a7228 */ /* 0x000fd00000000000 */
[----:B------:R-:W-:-:S08]  /*0490*/  DFMA R34, -R24, R10, R32 ;  /* 0x0000000a1822722b */ /* 0x000fd00000000120 */
[----:B------:R-:W-:Y:S02]  /*04a0*/  DFMA R30, R30, R34, R10 ;  /* 0x000000221e1e722b */ /* 0x000fe4000000000a */
[----:B------:R-:W-:-:S08]  /*04b0*/  DADD R10, R28, 1 ;  /* 0x3ff000001c0a7429 */ /* 0x000fd00000000000 */
[----:B------:R-:W-:-:S05]  /*04c0*/  FFMA R0, RZ, R25, R31 ;  /* 0x00000019ff007223 */ /* 0x000fca000000001f */
[----:B------:R-:W-:-:S13]  /*04d0*/  FSETP.GT.AND P0, PT, |R0|, 1.469367938527859385e-39, PT ;  /* 0x001000000000780b */ /* 0x000fda0003f04200 */
[----:B------:R-:W-:Y:S05]  /*04e0*/  @P0 BRA P1, `(.L_x_45) ;  /* 0x0000000000200947 */ /* 0x000fea0000800000 */
[----:B------:R-:W-:Y:S01]  /*04f0*/  IMAD.MOV.U32 R28, RZ, RZ, R32 ;  /* 0x000000ffff1c7224 */ /* 0x000fe200078e0020 */
[----:B------:R-:W-:Y:S01]  /*0500*/  MOV R32, R24 ;  /* 0x0000001800207202 */ /* 0x000fe20000000f00 */
[----:B------:R-:W-:Y:S01]  /*0510*/  IMAD.MOV.U32 R9, RZ, RZ, R33 ;  /* 0x000000ffff097224 */ /* 0x000fe200078e0021 */
[----:B------:R-:W-:Y:S01]  /*0520*/  MOV R0, 0x550 ;  /* 0x0000055000007802 */ /* 0x000fe20000000f00 */
[----:B------:R-:W-:-:S07]  /*0530*/  IMAD.MOV.U32 R33, RZ, RZ, R25 ;  /* 0x000000ffff217224 */ /* 0x000fce00078e0019 */
[----:B------:R-:W-:Y:S05]  /*0540*/  CALL.REL.NOINC `($__internal_5_$__cuda_sm20_div_rn_f64_full) ;  /* 0x0000002800c47944 */ /* 0x000fea0003c00000 */
[----:B------:R-:W-:Y:S02]  /*0550*/  IMAD.MOV.U32 R30, RZ, RZ, R28 ;  /* 0x000000ffff1e7224 */ /* 0x000fe400078e001c */
[----:B------:R-:W-:-:S07]  /*0560*/  IMAD.MOV.U32 R31, RZ, RZ, R9 ;  /* 0x000000ffff1f7224 */ /* 0x000fce00078e0009 */
.L_x_45:
[----:B------:R-:W-:Y:S05]  /*0570*/  BSYNC.RECONVERGENT B2 ;  /* 0x0000000000027941 */ /* 0x000fea0003800200 */
.L_x_44:
[----:B------:R-:W0:Y:S01]  /*0580*/  MUFU.RCP64H R29, R27 ;  /* 0x0000001b001d7308 */ /* 0x000e220000001800 */
[----:B------:R-:W-:Y:S01]  /*0590*/  MOV R28, 0x1 ;  /* 0x00000001001c7802 */ /* 0x000fe20000000f00 */
[----:B------:R-:W-:Y:S01]  /*05a0*/  BSSY.RECONVERGENT B2, `(.L_x_46) ;  /* 0x0000015000027945 */ /* 0x000fe20003800200 */
[----:B------:R-:W-:Y:S01]  /*05b0*/  FSETP.GEU.AND P1, PT, |R37|, 6.5827683646048100446e-37, PT ;  /* 0x036000002500780b */ /* 0x000fe20003f2e200 */
[----:B------:R-:W-:-:S03]  /*05c0*/  DADD R10, R10, R30 ;  /* 0x000000000a0a7229 */ /* 0x000fc6000000001e */
        /* <DEDUP_REMOVED lines=17> */
[----:B------:R-:W-:-:S07]  /*06e0*/  IMAD.MOV.U32 R29, RZ, RZ, R9 ;  /* 0x000000ffff1d7224 */ /* 0x000fce00078e0009 */
.L_x_47:
[----:B------:R-:W-:Y:S05]  /*06f0*/  BSYNC.RECONVERGENT B2 ;  /* 0x0000000000027941 */ /* 0x000fea0003800200 */
.L_x_46:
[----:B------:R-:W2:Y:S04]  /*0700*/  LDG.E.64 R32, desc[UR4][R22.64+0xd028] ;  /* 0x00d0280416207981 */ /* 0x000ea8000c1e1b00 */
[----:B------:R-:W3:Y:S01]  /*0710*/  LDG.E.64 R40, desc[UR4][R22.64+0xd020] ;  /* 0x00d0200416287981 */ /* 0x000ee2000c1e1b00 */
[----:B------:R-:W-:Y:S01]  /*0720*/  IMAD.WIDE.U32 R36, R6, 0x8, R22 ;  /* 0x0000000806247825 */ /* 0x000fe200078e0016 */
[----:B------:R-:W0:Y:S04]  /*0730*/  LDC.64 R38, c[0x3][RZ] ;  /* 0x00c00000ff267b82 */ /* 0x000e280000000a00 */
[----:B------:R-:W4:Y:S01]  /*0740*/  LDG.E.64 R30, desc[UR4][R36.64+0xcf48] ;  /* 0x00cf4804241e7981 */ /* 0x000f22000c1e1b00 */
[----:B------:R-:W0:Y:S01]  /*0750*/  MUFU.RCP64H R43, UR7 ;  /* 0x00000007002b7d08 */ /* 0x000e220008001800 */
[----:B------:R-:W-:Y:S01]  /*0760*/  IMAD.MOV.U32 R42, RZ, RZ, 0x1 ;  /* 0x00000001ff2a7424 */ /* 0x000fe200078e00ff */
[----:B------:R-:W-:Y:S01]  /*0770*/  DADD R28, R10, -R28 ;  /* 0x000000000a1c7229 */ /* 0x000fe2000000081c */
[----:B------:R-:W-:Y:S01]  /*0780*/  BSSY.RECONVERGENT B2, `(.L_x_48) ;  /* 0x000001c000027945 */ /* 0x000fe20003800200 */
[----:B------:R-:W-:-:S03]  /*0790*/  DMUL R20, R14, R20 ;  /* 0x000000140e147228 */ /* 0x000fc60000000000 */
[----:B0-----:R-:W-:-:S08]  /*07a0*/  DFMA R34, R42, -R38, 1 ;  /* 0x3ff000002a22742b */ /* 0x001fd00000000826 */
[----:B------:R-:W-:-:S08]  /*07b0*/  DFMA R34, R34, R34, R34 ;  /* 0x000000222222722b */ /* 0x000fd00000000022 */
[----:B------:R-:W-:Y:S02]  /*07c0*/  DFMA R34, R42, R34, R42 ;  /* 0x000000222a22722b */ /* 0x000fe4000000002a */
[----:B--2---:R-:W-:-:S06]  /*07d0*/  DMUL R42, R18, R32 ;  /* 0x00000020122a7228 */ /* 0x004fcc0000000000 */
[----:B------:R-:W-:Y:S02]  /*07e0*/  DFMA R18, R34, -R38, 1 ;  /* 0x3ff000002212742b */ /* 0x000fe40000000826 */
[----:B---3--:R-:W-:-:S06]  /*07f0*/  DFMA R16, R16, R40, R42 ;  /* 0x000000281010722b */ /* 0x008fcc000000002a */
[----:B------:R-:W-:Y:S02]  /*0800*/  DFMA R18, R34, R18, R34 ;  /* 0x000000122212722b */ /* 0x000fe40000000022 */
[----:B------:R-:W-:Y:S02]  /*0810*/  DMUL R40, R40, R40 ;  /* 0x0000002828287228 */ /* 0x000fe40000000000 */
[----:B----4-:R-:W-:-:S04]  /*0820*/  DFMA R12, R12, R28, R30 ;  /* 0x0000001c0c0c722b */ /* 0x010fc8000000001e */
[----:B------:R-:W-:Y:S01]  /*0830*/  DMUL R34, R18, R16 ;  /* 0x0000001012227228 */ /* 0x000fe20000000000 */
[----:B------:R-:W-:Y:S01]  /*0840*/  FSETP.GEU.AND P1, PT, |R17|, 6.5827683646048100446e-37, PT ;  /* 0x036000001100780b */ /* 0x000fe20003f2e200 */
[----:B------:R-:W-:-:S06]  /*0850*/  DFMA R10, R32, R32, R40 ;  /* 0x00000020200a722b */ /* 0x000fcc0000000028 */
[----:B------:R-:W-:-:S08]  /*0860*/  DFMA R38, R34, -R38, R16 ;  /* 0x800000262226722b */ /* 0x000fd00000000010 */
[----:B------:R-:W-:-:S10]  /*0870*/  DFMA R18, R18, R38, R34 ;  /* 0x000000261212722b */ /* 0x000fd40000000022 */
[----:B------:R-:W-:-:S05]  /*0880*/  FFMA R0, RZ, UR7, R19 ;  /* 0x00000007ff007c23 */ /* 0x000fca0008000013 */
[----:B------:R-:W-:-:S13]  /*0890*/  FSETP.GT.AND P0, PT, |R0|, 1.469367938527859385e-39, PT ;  /* 0x001000000000780b */ /* 0x000fda0003f04200 */
[----:B------:R-:W-:Y:S05]  /*08a0*/  @P0 BRA P1, `(.L_x_49) ;  /* 0x0000000000240947 */ /* 0x000fea0000800000 */
[----:B------:R-:W0:Y:S01]  /*08b0*/  LDCU.64 UR8, c[0x3][URZ] ;  /* 0x00c00000ff0877ac */ /* 0x000e220008000a00 */
[----:B------:R-:W-:Y:S01]  /*08c0*/  IMAD.MOV.U32 R28, RZ, RZ, R16 ;  /* 0x000000ffff1c7224 */ /* 0x000fe200078e0010 */
[----:B------:R-:W-:Y:S01]  /*08d0*/  MOV R0, 0x920 ;  /* 0x0000092000007802 */ /* 0x000fe20000000f00 */
[----:B------:R-:W-:Y:S01]  /*08e0*/  IMAD.MOV.U32 R9, RZ, RZ, R17 ;  /* 0x000000ffff097224 */ /* 0x000fe200078e0011 */
[----:B0-----:R-:W-:Y:S01]  /*08f0*/  MOV R32, UR8 ;  /* 0x0000000800207c02 */ /* 0x001fe20008000f00 */
[----:B------:R-:W-:-:S07]  /*0900*/  IMAD.U32 R33, RZ, RZ, UR9 ;  /* 0x00000009ff217e24 */ /* 0x000fce000f8e00ff */
[----:B------:R-:W-:Y:S05]  /*0910*/  CALL.REL.NOINC `($__internal_5_$__cuda_sm20_div_rn_f64_full) ;  /* 0x0000002400d07944 */ /* 0x000fea0003c00000 */
[----:B------:R-:W-:Y:S01]  /*0920*/  IMAD.MOV.U32 R18, RZ, RZ, R28 ;  /* 0x000000ffff127224 */ /* 0x000fe200078e001c */
[----:B------:R-:W-:-:S07]  /*0930*/  MOV R19, R9 ;  /* 0x0000000900137202 */ /* 0x000fce0000000f00 */
.L_x_49:
[----:B------:R-:W-:Y:S05]  /*0940*/  BSYNC.RECONVERGENT B2 ;  /* 0x0000000000027941 */ /* 0x000fea0003800200 */
.L_x_48:
[----:B------:R-:W0:Y:S01]  /*0950*/  MUFU.RCP64H R15, R25 ;  /* 0x00000019000f7308 */ /* 0x000e220000001800 */
[----:B------:R-:W-:Y:S01]  /*0960*/  IMAD.MOV.U32 R14, RZ, RZ, 0x1 ;  /* 0x00000001ff0e7424 */ /* 0x000fe200078e00ff */
[----:B------:R-:W-:Y:S01]  /*0970*/  DMUL R16, R16, R16 ;  /* 0x0000001010107228 */ /* 0x000fe20000000000 */
[----:B------:R-:W-:Y:S09]  /*0980*/  BSSY.RECONVERGENT B2, `(.L_x_50) ;  /* 0x0000015000027945 */ /* 0x000ff20003800200 */
[----:B------:R-:W-:Y:S01]  /*0990*/  FSETP.GEU.AND P1, PT, |R17|, 6.5827683646048100446e-37, PT ;  /* 0x036000001100780b */ /* 0x000fe20003f2e200 */
[----:B0-----:R-:W-:-:S08]  /*09a0*/  DFMA R28, -R24, R14, 1 ;  /* 0x3ff00000181c742b */ /* 0x001fd0000000010e */
[----:B------:R-:W-:-:S08]  /*09b0*/  DFMA R28, R28, R28, R28 ;  /* 0x0000001c1c1c722b */ /* 0x000fd0000000001c */
[----:B------:R-:W-:-:S08]  /*09c0*/  DFMA R28, R14, R28, R14 ;  /* 0x0000001c0e1c722b */ /* 0x000fd0000000000e */
[----:B------:R-:W-:-:S08]  /*09d0*/  DFMA R14, -R24, R28, 1 ;  /* 0x3ff00000180e742b */ /* 0x000fd0000000011c */
        /* <DEDUP_REMOVED lines=15> */
.L_x_51:
[----:B------:R-:W-:Y:S05]  /*0ad0*/  BSYNC.RECONVERGENT B2 ;  /* 0x0000000000027941 */ /* 0x000fea0003800200 */
.L_x_50:
[----:B------:R-:W0:Y:S01]  /*0ae0*/  MUFU.RCP64H R17, R27 ;  /* 0x0000001b00117308 */ /* 0x000e220000001800 */
[----:B------:R-:W-:Y:S01]  /*0af0*/  IMAD.MOV.U32 R16, RZ, RZ, 0x1 ;  /* 0x00000001ff107424 */ /* 0x000fe200078e00ff */
[----:B------:R-:W-:Y:S01]  /*0b00*/  FSETP.GEU.AND P1, PT, |R11|, 6.5827683646048100446e-37, PT ;  /* 0x036000000b00780b */ /* 0x000fe20003f2e200 */
[----:B------:R-:W-:Y:S01]  /*0b10*/  BSSY.RECONVERGENT B2, `(.L_x_52) ;  /* 0x0000015000027945 */ /* 0x000fe20003800200 */
        /* <DEDUP_REMOVED lines=12> */
[----:B------:R-:W-:Y:S01]  /*0be0*/  MOV R28, R10 ;  /* 0x0000000a001c7202 */ /* 0x000fe20000000f00 */
[----:B------:R-:W-:Y:S01]  /*0bf0*/  IMAD.MOV.U32 R9, RZ, RZ, R11 ;  /* 0x000000ffff097224 */ /* 0x000fe200078e000b */
[----:B------:R-:W-:Y:S01]  /*0c00*/  MOV R0, 0xc40 ;  /* 0x00000c4000007802 */ /* 0x000fe20000000f00 */
[----:B------:R-:W-:Y:S02]  /*0c10*/  IMAD.MOV.U32 R32, RZ, RZ, R26 ;  /* 0x000000ffff207224 */ /* 0x000fe400078e001a */
[----:B------:R-:W-:-:S07]  /*0c20*/  IMAD.MOV.U32 R33, RZ, RZ, R27 ;  /* 0x000000ffff217224 */ /* 0x000fce00078e001b */
[----:B------:R-:W-:Y:S05]  /*0c30*/  CALL.REL.NOINC `($__internal_5_$__cuda_sm20_div_rn_f64_full) ;  /* 0x0000002400087944 */ /* 0x000fea0003c00000 */
[----:B------:R-:W-:Y:S01]  /*0c40*/  MOV R16, R28 ;  /* 0x0000001c00107202 */ /* 0x000fe20000000f00 */
[----:B------:R-:W-:-:S07]  /*0c50*/  IMAD.MOV.U32 R17, RZ, RZ, R9 ;  /* 0x000000ffff117224 */ /* 0x000fce00078e0009 */
.L_x_53:
[----:B------:R-:W-:Y:S05]  /*0c60*/  BSYNC.RECONVERGENT B2 ;  /* 0x0000000000027941 */ /* 0x000fea0003800200 */
.L_x_52:
[----:B------:R-:W-:Y:S01]  /*0c70*/  DADD R14, R14, -R16 ;  /* 0x000000000e0e7229 */ /* 0x000fe20000000810 */
[----:B------:R-:W-:-:S07]  /*0c80*/  ISETP.NE.AND P0, PT, R6, 0x8, PT ;  /* 0x000000080600780c */ /* 0x000fce0003f05270 */
[----:B------:R-:W-:-:S07]  /*0c90*/  DFMA R12, -R20, R14, R12 ;  /* 0x0000000e140c722b */ /* 0x000fce000000010c */
[----:B------:R0:W-:Y:S01]  /*0ca0*/  STG.E.64 desc[UR4][R36.64], R12 ;  /* 0x0000000c24007986 */ /* 0x0001e2000c101b04 */
[----:B------:R-:W-:Y:S05]  /*0cb0*/  @!P0 BRA `(.L_x_54) ;  /* 0x0000000800c88947 */ /* 0x000fea0003800000 */
[----:B------:R-:W2:Y:S01]  /*0cc0*/  LDG.E.64 R20, desc[UR4][R22.64+0xe0] ;  /* 0x0000e00416147981 */ /* 0x000ea2000c1e1b00 */
[----:B------:R-:W0:Y:S03]  /*0cd0*/  LDC.64 R18, c[0x3][RZ] ;  /* 0x00c00000ff127b82 */ /* 0x000e260000000a00 */
[----:B------:R-:W3:Y:S04]  /*0ce0*/  LDG.E.64 R30, desc[UR4][R22.64+0xd8] ;  /* 0x0000d804161e7981 */ /* 0x000ee8000c1e1b00 */
[----:B------:R-:W4:Y:S01]  /*0cf0*/  LDG.E.64 R16, desc[UR4][R22.64+0xf8] ;  /* 0x0000f80416107981 */ /* 0x000f22000c1e1b00 */
[----:B------:R-:W0:Y:S01]  /*0d00*/  MUFU.RCP64H R11, UR7 ;  /* 0x00000007000b7d08 */ /* 0x000e220008001800 */
[----:B------:R-:W1:Y:S01]  /*0d10*/  LDC.64 R38, c[0x3][R7+0x8] ;  /* 0x00c0020007267b82 */ /* 0x000e620000000a00 */
[----:B------:R-:W-:Y:S01]  /*0d20*/  IMAD.MOV.U32 R10, RZ, RZ, 0x1 ;  /* 0x00000001ff0a7424 */ /* 0x000fe200078e00ff */
[----:B------:R-:W-:Y:S05]  /*0d30*/  BSSY.RECONVERGENT B2, `(.L_x_55) ;  /* 0x000001d000027945 */ /* 0x000fea0003800200 */
[----:B0-----:R-:W-:-:S08]  /*0d40*/  DFMA R12, R10, -R18, 1 ;  /* 0x3ff000000a0c742b */ /* 0x001fd00000000812 */
[----:B------:R-:W-:Y:S02]  /*0d50*/  DFMA R14, R12, R12, R12 ;  /* 0x0000000c0c0e722b */ /* 0x000fe4000000000c */
[----:B-1----:R-:W2:Y:S06]  /*0d60*/  I2F.F64 R12, R39 ;  /* 0x00000027000c7312 */ /* 0x002eac0000201c00 */
[----:B------:R-:W-:Y:S02]  /*0d70*/  DFMA R28, R10, R14, R10 ;  /* 0x0000000e0a1c722b */ /* 0x000fe4000000000a */
[----:B------:R-:W3:Y:S06]  /*0d80*/  I2F.F64 R14, R38 ;  /* 0x00000026000e7312 */ /* 0x000eec0000201c00 */
[----:B------:R-:W-:-:S08]  /*0d90*/  DFMA R32, R28, -R18, 1 ;  /* 0x3ff000001c20742b */ /* 0x000fd00000000812 */
[----:B------:R-:W-:Y:S02]  /*0da0*/  DFMA R34, R28, R32, R28 ;  /* 0x000000201c22722b */ /* 0x000fe4000000001c */
[----:B--2---:R-:W-:-:S08]  /*0db0*/  DMUL R10, R12, R20 ;  /* 0x000000140c0a7228 */ /* 0x004fd00000000000 */
[-C--:B---3--:R-:W-:Y:S02]  /*0dc0*/  DFMA R10, R14, R30.reuse, R10 ;  /* 0x0000001e0e0a722b */ /* 0x088fe4000000000a */
[----:B------:R-:W-:-:S06]  /*0dd0*/  DMUL R30, R30, R30 ;  /* 0x0000001e1e1e7228 */ /* 0x000fcc0000000000 */
[----:B------:R-:W-:Y:S02]  /*0de0*/  DMUL R28, R34, R10 ;  /* 0x0000000a221c7228 */ /* 0x000fe40000000000 */
[----:B------:R-:W-:Y:S01]  /*0df0*/  FSETP.GEU.AND P1, PT, |R11|, 6.5827683646048100446e-37, PT ;  /* 0x036000000b00780b */ /* 0x000fe20003f2e200 */
[----:B------:R-:W-:-:S05]  /*0e00*/  DFMA R20, R20, R20, R30 ;  /* 0x000000141414722b */ /* 0x000fca000000001e */
[----:B------:R-:W-:Y:S01]  /*0e10*/  DFMA R32, R28, -R18, R10 ;  /* 0x800000121c20722b */ /* 0x000fe2000000000a */
[----:B------:R-:W4:Y:S07]  /*0e20*/  LDC.64 R18, c[0x3][R8+0x20] ;  /* 0x00c0080008127b82 */ /* 0x000f2e0000000a00 */
[----:B------:R-:W-:-:S10]  /*0e30*/  DFMA R28, R34, R32, R28 ;  /* 0x00000020221c722b */ /* 0x000fd4000000001c */
[----:B------:R-:W-:-:S05]  /*0e40*/  FFMA R0, RZ, UR7, R29 ;  /* 0x00000007ff007c23 */ /* 0x000fca000800001d */
[----:B------:R-:W-:Y:S01]  /*0e50*/  FSETP.GT.AND P0, PT, |R0|, 1.469367938527859385e-39, PT ;  /* 0x001000000000780b */ /* 0x000fe20003f04200 */
[----:B----4-:R-:W-:-:S12]  /*0e60*/  DMUL R16, R16, R18 ;  /* 0x0000001210107228 */ /* 0x010fd80000000000 */
        /* <DEDUP_REMOVED lines=8> */
[----:B------:R-:W-:-:S07]  /*0ef0*/  IMAD.MOV.U32 R29, RZ, RZ, R9 ;  /* 0x000000ffff1d7224 */ /* 0x000fce00078e0009 */
.L_x_56:
[----:B------:R-:W-:Y:S05]  /*0f00*/  BSYNC.RECONVERGENT B2 ;  /* 0x0000000000027941 */ /* 0x000fea0003800200 */
.L_x_55:
[----:B------:R-:W0:Y:S01]  /*0f10*/  MUFU.RCP64H R9, R25 ;  /* 0x0000001900097308 */ /* 0x000e220000001800 */
[----:B------:R-:W-:Y:S01]  /*0f20*/  MOV R8, 0x1 ;  /* 0x0000000100087802 */ /* 0x000fe20000000f00 */
        /* <DEDUP_REMOVED lines=22> */
.L_x_58:
[----:B------:R-:W-:Y:S05]  /*1090*/  BSYNC.RECONVERGENT B2 ;  /* 0x0000000000027941 */ /* 0x000fea0003800200 */
.L_x_57:
        /* <DEDUP_REMOVED lines=23> */
.L_x_60:
[----:B------:R-:W-:Y:S05]  /*1210*/  BSYNC.RECONVERGENT B2 ;  /* 0x0000000000027941 */ /* 0x000fea0003800200 */
.L_x_59:
[----:B------:R-:W2:Y:S01]  /*1220*/  LDG.E.64 R30, desc[UR4][R22.64+0xd028] ;  /* 0x00d02804161e7981 */ /* 0x000ea2000c1e1b00 */
[----:B------:R-:W0:Y:S03]  /*1230*/  LDC.64 R8, c[0x3][RZ] ;  /* 0x00c00000ff087b82 */ /* 0x000e260000000a00 */
[----:B------:R-:W3:Y:S04]  /*1240*/  LDG.E.64 R32, desc[UR4][R22.64+0xd020] ;  /* 0x00d0200416207981 */ /* 0x000ee8000c1e1b00 */
[----:B------:R-:W4:Y:S04]  /*1250*/  LDG.E.64 R34, desc[UR4][R36.64+0xcf50] ;  /* 0x00cf500424227981 */ /* 0x000f28000c1e1b00 */
[----:B------:R-:W5:Y:S01]  /*1260*/  LDG.E.64 R20, desc[UR4][R22.64+0xd040] ;  /* 0x00d0400416147981 */ /* 0x000f62000c1e1b00 */
[----:B------:R-:W0:Y:S01]  /*1270*/  MUFU.RCP64H R39, UR7 ;  /* 0x0000000700277d08 */ /* 0x000e220008001800 */
[----:B------:R-:W-:Y:S01]  /*1280*/  MOV R38, 0x1 ;  /* 0x0000000100267802 */ /* 0x000fe20000000f00 */
[----:B------:R-:W-:Y:S01]  /*1290*/  DADD R10, R10, -R28 ;  /* 0x000000000a0a7229 */ /* 0x000fe2000000081c */
[----:B------:R-:W-:Y:S04]  /*12a0*/  BSSY.RECONVERGENT B2, `(.L_x_61) ;  /* 0x000001b000027945 */ /* 0x000fe80003800200 */
        /* <DEDUP_REMOVED lines=8> */
[----:B----4-:R-:W-:Y:S02]  /*1330*/  DFMA R16, R16, R10, R34 ;  /* 0x0000000a1010722b */ /* 0x010fe40000000022 */
[----:B-----5:R-:W-:Y:S02]  /*1340*/  DMUL R18, R18, R20 ;  /* 0x0000001412127228 */ /* 0x020fe40000000000 */
        /* <DEDUP_REMOVED lines=10> */
[----:B------:R-:W-:Y:S02]  /*13f0*/  MOV R9, R15 ;  /* 0x0000000f00097202 */ /* 0x000fe40000000f00 */
[----:B------:R-:W-:Y:S01]  /*1400*/  MOV R0, 0x1440 ;  /* 0x0000144000007802 */ /* 0x000fe20000000f00 */
[----:B0-----:R-:W-:Y:S02]  /*1410*/  IMAD.U32 R32, RZ, RZ, UR8 ;  /* 0x00000008ff207e24 */ /* 0x001fe4000f8e00ff */
[----:B------:R-:W-:-:S07]  /*1420*/  IMAD.U32 R33, RZ, RZ, UR9 ;  /* 0x00000009ff217e24 */ /* 0x000fce000f8e00ff */
[----:B------:R-:W-:Y:S05]  /*1430*/  CALL.REL.NOINC `($__internal_5_$__cuda_sm20_div_rn_f64_full) ;  /* 0x0000001c00087944 */ /* 0x000fea0003c00000 */
[----:B------:R-:W-:-:S07]  /*1440*/  IMAD.MOV.U32 R8, RZ, RZ, R28 ;  /* 0x000000ffff087224 */ /* 0x000fce00078e001c */
.L_x_62:
[----:B------:R-:W-:Y:S05]  /*1450*/  BSYNC.RECONVERGENT B2 ;  /* 0x0000000000027941 */ /* 0x000fea0003800200 */
.L_x_61:
        /* <DEDUP_REMOVED lines=24> */
.L_x_64:
[----:B------:R-:W-:Y:S05]  /*15e0*/  BSYNC.RECONVERGENT B2 ;  /* 0x0000000000027941 */ /* 0x000fea0003800200 */
.L_x_63:
        /* <DEDUP_REMOVED lines=23> */
.L_x_66:
[----:B------:R-:W-:Y:S05]  /*1760*/  BSYNC.RECONVERGENT B2 ;  /* 0x0000000000027941 */ /* 0x000fea0003800200 */
.L_x_65:
[----:B------:R-:W-:-:S08]  /*1770*/  DADD R12, R12, -R8 ;  /* 0x000000000c0c7229 */ /* 0x000fd00000000808 */
[----:B------:R-:W-:-:S07]  /*1780*/  DFMA R16, -R18, R12, R16 ;  /* 0x0000000c1210722b */ /* 0x000fce0000000110 */
[----:B------:R1:W-:Y:S04]  /*1790*/  STG.E.64 desc[UR4][R36.64+0x8], R16 ;  /* 0x0000081024007986 */ /* 0x0003e8000c101b04 */
[----:B------:R1:W5:Y:S04]  /*17a0*/  LDG.E.64 R12, desc[UR4][R22.64+0xf8] ;  /* 0x0000f804160c7981 */ /* 0x000368000c1e1b00 */
[----:B------:R1:W5:Y:S01]  /*17b0*/  LDG.E.64 R20, desc[UR4][R22.64+0xd040] ;  /* 0x00d0400416147981 */ /* 0x000362000c1e1b00 */
[----:B------:R-:W-:Y:S01]  /*17c0*/  VIADD R6, R6, 0x2 ;  /* 0x0000000206067836 */ /* 0x000fe20000000000 */
[----:B------:R-:W-:Y:S06]  /*17d0*/  BRA `(.L_x_67) ;  /* 0xffffffe800607947 */ /* 0x000fec000383ffff */
.L_x_54:
[----:B------:R-:W-:-:S05]  /*17e0*/  IMAD R5, R2, R4, R5 ;  /* 0x0000000402057224 */ /* 0x000fca00078e0205 */
[----:B------:R-:W-:-:S13]  /*17f0*/  ISETP.GE.AND P0, PT, R5, 0xc9, PT ;  /* 0x000000c90500780c */ /* 0x000fda0003f06270 */
[----:B------:R-:W-:Y:S05]  /*1800*/  @!P0 BRA `(.L_x_68) ;  /* 0xffffffe800388947 */ /* 0x000fea000383ffff */
.L_x_41:
[----:B------:R-:W-:Y:S05]  /*1810*/  BSYNC.RECONVERGENT B1 ;  /* 0x0000000000017941 */ /* 0x000fea0003800200 */
.L_x_40:
[----:B------:R-:W-:-:S13]  /*1820*/  ISETP.GT.AND P0, PT, R3, 0xc7, PT ;  /* 0x000000c70300780c */ /* 0x000fda0003f04270 */
[----:B------:R-:W-:Y:S05]  /*1830*/  @P0 EXIT ;  /* 0x000000000000094d */ /* 0x000fea0003800000 */
[----:B------:R-:W1:Y:S01]  /*1840*/  LDC.64 R4, c[0x3][RZ] ;  /* 0x00c00000ff047b82 */ /* 0x000e620000000a00 */
[----:B------:R-:W2:Y:S01]  /*1850*/  LDCU UR6, c[0x0][0x360] ;  /* 0x00006c00ff0677ac */ /* 0x000ea20008000800 */
[----:B------:R-:W3:Y:S06]  /*1860*/  LDCU UR7, c[0x3][0x4] ;  /* 0x00c00080ff0777ac */ /* 0x000eec0008000800 */
[----:B------:R-:W4:Y:S01]  /*1870*/  LDC R2, c[0x0][0x370] ;  /* 0x0000dc00ff027b82 */ /* 0x000f220000000800 */
[----:B-1----:R-:W-:-:S08]  /*1880*/  DADD R6, R4, R4 ;  /* 0x0000000004067229 */ /* 0x002fd00000000004 */
[----:B--234-:R-:W-:-:S11]  /*1890*/  DMUL R4, R6, R4 ;  /* 0x0000000406047228 */ /* 0x01cfd60000000000 */
.L_x_96:
[----:B------:R-:W-:Y:S01]  /*18a0*/  ISETP.GE.AND P0, PT, R3, 0x1, PT ;  /* 0x000000010300780c */ /* 0x000fe20003f06270 */
[----:B------:R-:W-:-:S12]  /*18b0*/  BSSY.RECONVERGENT B1, `(.L_x_69) ;  /* 0x0000176000017945 */ /* 0x000fd80003800200 */
[----:B-1----:R-:W-:Y:S05]  /*18c0*/  @!P0 BRA `(.L_x_70) ;  /* 0x0000001400d08947 */ /* 0x002fea0003800000 */
[----:B------:R-:W1:Y:S01]  /*18d0*/  LDC.64 R26, c[0x0][0x380] ;  /* 0x0000e000ff1a7b82 */ /* 0x000e620000000a00 */
[----:B------:R-:W-:-:S04]  /*18e0*/  IMAD R9, R3, 0xc9, RZ ;  /* 0x000000c903097824 */ /* 0x000fc800078e02ff */
[----:B-1----:R-:W-:-:S05]  /*18f0*/  IMAD.WIDE.U32 R26, R9, 0x108, R26 ;  /* 0x00000108091a7825 */ /* 0x002fca00078e001a */
[----:B0-----:R-:W2:Y:S04]  /*1900*/  LDG.E.64 R12, desc[UR4][R26.64+0x200] ;  /* 0x000200041a0c7981 */ /* 0x001ea8000c1e1b00 */
[----:B------:R-:W3:Y:S01]  /*1910*/  LDG.E.64 R14, desc[UR4][R26.64+0xce30] ;  /* 0x00ce30041a0e7981 */ /* 0x000ee2000c1e1b00 */
[----:B------:R-:W-:Y:S01]  /*1920*/  IMAD.MOV.U32 R8, RZ, RZ, RZ ;  /* 0x000000ffff087224 */ /* 0x000fe200078e00ff */
[----:B------:R-:W-:Y:S01]  /*1930*/  MOV R10, 0x18 ;  /* 0x00000018000a7802 */ /* 0x000fe20000000f00 */
[----:B------:R-:W-:Y:S02]  /*1940*/  IMAD.MOV.U32 R11, RZ, RZ, 0x64 ;  /* 0x00000064ff0b7424 */ /* 0x000fe400078e00ff */
[----:B------:R-:W-:Y:S02]  /*1950*/  IMAD.MOV.U32 R0, RZ, RZ, R26 ;  /* 0x000000ffff007224 */ /* 0x000fe400078e001a */
[----:B------:R-:W-:Y:S01]  /*1960*/  IMAD.MOV.U32 R9, RZ, RZ, R27 ;  /* 0x000000ffff097224 */ /* 0x000fe200078e001b */
[----:B--2---:R0:W-:Y:S04]  /*1970*/  STG.E.64 desc[UR4][R26.64+0xf8], R12 ;  /* 0x0000f80c1a007986 */ /* 0x0041e8000c101b04 */
[----:B---3--:R0:W-:Y:S02]  /*1980*/  STG.E.64 desc[UR4][R26.64+0xcf38], R14 ;  /* 0x00cf380e1a007986 */ /* 0x0081e4000c101b04 */
.L_x_95:
[----:B0-----:R-:W2:Y:S01]  /*1990*/  LDG.E.64 R12, desc[UR4][R26.64+0xe0] ;  /* 0x0000e0041a0c7981 */ /* 0x001ea2000c1e1b00 */
[----:B------:R-:W0:Y:S03]  /*19a0*/  LDC.64 R20, c[0x3][RZ] ;  /* 0x00c00000ff147b82 */ /* 0x000e260000000a00 */
[----:B------:R-:W3:Y:S04]  /*19b0*/  LDG.E.64 R16, desc[UR4][R26.64+0xd8] ;  /* 0x0000d8041a107981 */ /* 0x000ee8000c1e1b00 */
[----:B------:R-:W4:Y:S01]  /*19c0*/  LDG.E.64 R18, desc[UR4][R26.64+0xf8] ;  /* 0x0000f8041a127981 */ /* 0x000f22000c1e1b00 */
[----:B-1----:R-:W0:Y:S01]  /*19d0*/  MUFU.RCP64H R15, UR7 ;  /* 0x00000007000f7d08 */ /* 0x002e220008001800 */
[----:B------:R-:W1:Y:S01]  /*19e0*/  LDC R35, c[0x3][R11] ;  /* 0x00c000000b237b82 */ /* 0x000e620000000800 */
[----:B------:R-:W-:Y:S01]  /*19f0*/  HFMA2 R14, -RZ, RZ, 0, 5.9604644775390625e-08 ;  /* 0x00000001ff0e7431 */ /* 0x000fe200000001ff */
[----:B------:R-:W-:Y:S01]  /*1a00*/  BSSY.RECONVERGENT B2, `(.L_x_71) ;  /* 0x0000020000027945 */ /* 0x000fe20003800200 */
[----:B------:R-:W-:-:S02]  /*1a10*/  IMAD.MOV.U32 R36, RZ, RZ, R0 ;  /* 0x000000ffff247224 */ /* 0x000fc400078e0000 */
[----:B------:R-:W-:-:S03]  /*1a20*/  IMAD.MOV.U32 R37, RZ, RZ, R9 ;  /* 0x000000ffff257224 */ /* 0x000fc600078e0009 */
[----:B------:R-:W5:Y:S01]  /*1a30*/  LDC R34, c[0x3][R11+-0x4] ;  /* 0x00ffff000b227b82 */ /* 0x000f620000000800 */
[----:B0-----:R-:W-:-:S08]  /*1a40*/  DFMA R22, R14, -R20, 1 ;  /* 0x3ff000000e16742b */ /* 0x001fd00000000814 */
[----:B------:R-:W-:Y:S02]  /*1a50*/  DFMA R24, R22, R22, R22 ;  /* 0x000000161618722b */ /* 0x000fe40000000016 */
[----:B-1----:R-:W2:Y:S06]  /*1a60*/  I2F.F64 R22, R35 ;  /* 0x0000002300167312 */ /* 0x002eac0000201c00 */
[----:B------:R-:W-:Y:S02]  /*1a70*/  DFMA R28, R14, R24, R14 ;  /* 0x000000180e1c722b */ /* 0x000fe4000000000e */
[----:B-----5:R-:W3:Y:S06]  /*1a80*/  I2F.F64 R24, R34 ;  /* 0x0000002200187312 */ /* 0x020eec0000201c00 */
        /* <DEDUP_REMOVED lines=23> */
.L_x_72:
[----:B------:R-:W-:Y:S05]  /*1c00*/  BSYNC.RECONVERGENT B2 ;  /* 0x0000000000027941 */ /* 0x000fea0003800200 */
.L_x_71:
        /* <DEDUP_REMOVED lines=25> */
.L_x_74:
[----:B------:R-:W-:Y:S05]  /*1da0*/  BSYNC.RECONVERGENT B2 ;  /* 0x0000000000027941 */ /* 0x000fea0003800200 */
.L_x_73:
        /* <DEDUP_REMOVED lines=24> */
.L_x_76:
[----:B------:R-:W-:Y:S05]  /*1f30*/  BSYNC.RECONVERGENT B2 ;  /* 0x0000000000027941 */ /* 0x000fea0003800200 */
.L_x_75:
[----:B------:R-:W2:Y:S01]  /*1f40*/  LDG.E.64 R32, desc[UR4][R26.64+0x1e8] ;  /* 0x0001e8041a207981 */ /* 0x000ea2000c1e1b00 */
[----:B------:R-:W0:Y:S03]  /*1f50*/  LDC.64 R28, c[0x3][RZ] ;  /* 0x00c00000ff1c7b82 */ /* 0x000e260000000a00 */
[----:B------:R-:W3:Y:S04]  /*1f60*/  LDG.E.64 R34, desc[UR4][R26.64+0x1e0] ;  /* 0x0001e0041a227981 */ /* 0x000ee8000c1e1b00 */
[----:B------:R-:W4:Y:S04]  /*1f70*/  LDG.E.64 R38, desc[UR4][R36.64+0x108] ;  /* 0x0001080424267981 */ /* 0x000f28000c1e1b00 */
[----:B------:R-:W5:Y:S01]  /*1f80*/  LDG.E.64 R30, desc[UR4][R26.64+0x200] ;  /* 0x000200041a1e7981 */ /* 0x000f62000c1e1b00 */
[----:B------:R-:W0:Y:S01]  /*1f90*/  MUFU.RCP64H R43, UR7 ;  /* 0x00000007002b7d08 */ /* 0x000e220008001800 */
[----:B------:R-:W-:Y:S01]  /*1fa0*/  IMAD.MOV.U32 R42, RZ, RZ, 0x1 ;  /* 0x00000001ff2a7424 */ /* 0x000fe200078e00ff */
[----:B------:R-:W-:Y:S01]  /*1fb0*/  DADD R14, R14, -R16 ;  /* 0x000000000e0e7229 */ /* 0x000fe20000000810 */
[----:B------:R-:W-:Y:S04]  /*1fc0*/  BSSY.RECONVERGENT B2, `(.L_x_77) ;  /* 0x000001b000027945 */ /* 0x000fe80003800200 */
[----:B0-----:R-:W-:-:S08]  /*1fd0*/  DFMA R12, R42, -R28, 1 ;  /* 0x3ff000002a0c742b */ /* 0x001fd0000000081c */
[----:B------:R-:W-:-:S08]  /*1fe0*/  DFMA R12, R12, R12, R12 ;  /* 0x0000000c0c0c722b */ /* 0x000fd0000000000c */
[----:B------:R-:W-:-:S08]  /*1ff0*/  DFMA R42, R42, R12, R42 ;  /* 0x0000000c2a2a722b */ /* 0x000fd0000000002a */
[----:B------:R-:W-:-:S08]  /*2000*/  DFMA R40, R42, -R28, 1 ;  /* 0x3ff000002a28742b */ /* 0x000fd0000000081c */
[----:B------:R-:W-:Y:S02]  /*2010*/  DFMA R40, R42, R40, R42 ;  /* 0x000000282a28722b */ /* 0x000fe4000000002a */
[----:B--2---:R-:W-:Y:S02]  /*2020*/  DMUL R12, R22, R32 ;  /* 0x00000020160c7228 */ /* 0x004fe40000000000 */
[----:B---3--:R-:W-:-:S06]  /*2030*/  DMUL R16, R34, R34 ;  /* 0x0000002222107228 */ /* 0x008fcc0000000000 */
[----:B------:R-:W-:Y:S02]  /*2040*/  DFMA R12, R24, R34, R12 ;  /* 0x00000022180c722b */ /* 0x000fe4000000000c */
[----:B----4-:R-:W-:Y:S02]  /*2050*/  DFMA R18, R18, R14, R38 ;  /* 0x0000000e1212722b */ /* 0x010fe40000000026 */
[----:B------:R-:W-:Y:S02]  /*2060*/  DFMA R16, R32, R32, R16 ;  /* 0x000000202010722b */ /* 0x000fe40000000010 */
[----:B-----5:R-:W-:Y:S02]  /*2070*/  DMUL R14, R20, R30 ;  /* 0x0000001e140e7228 */ /* 0x020fe40000000000 */
[----:B------:R-:W-:Y:S02]  /*2080*/  DMUL R42, R40, R12 ;  /* 0x0000000c282a7228 */ /* 0x000fe40000000000 */
[----:B------:R-:W-:-:S06]  /*2090*/  FSETP.GEU.AND P1, PT, |R13|, 6.5827683646048100446e-37, PT ;  /* 0x036000000d00780b */ /* 0x000fcc0003f2e200 */
[----:B------:R-:W-:-:S08]  /*20a0*/  DFMA R28, R42, -R28, R12 ;  /* 0x8000001c2a1c722b */ /* 0x000fd0000000000c */
[----:B------:R-:W-:-:S10]  /*20b0*/  DFMA R28, R40, R28, R42 ;  /* 0x0000001c281c722b */ /* 0x000fd4000000002a */
[----:B------:R-:W-:-:S05]  /*20c0*/  FFMA R0, RZ, UR7, R29 ;  /* 0x00000007ff007c23 */ /* 0x000fca000800001d */
[----:B------:R-:W-:-:S13]  /*20d0*/  FSETP.GT.AND P0, PT, |R0|, 1.469367938527859385e-39, PT ;  /* 0x001000000000780b */ /* 0x000fda0003f04200 */
[----:B------:R-:W-:Y:S05]  /*20e0*/  @P0 BRA P1, `(.L_x_78) ;  /* 0x0000000000200947 */ /* 0x000fea0000800000 */
[----:B------:R-:W0:Y:S01]  /*20f0*/  LDCU.64 UR8, c[0x3][URZ] ;  /* 0x00c00000ff0877ac */ /* 0x000e220008000a00 */
[----:B------:R-:W-:Y:S02]  /*2100*/  MOV R28, R12 ;  /* 0x0000000c001c7202 */ /* 0x000fe40000000f00 */
[----:B------:R-:W-:Y:S02]  /*2110*/  MOV R9, R13 ;  /* 0x0000000d00097202 */ /* 0x000fe40000000f00 */
[----:B------:R-:W-:Y:S01]  /*2120*/  MOV R0, 0x2160 ;  /* 0x0000216000007802 */ /* 0x000fe20000000f00 */
[----:B0-----:R-:W-:Y:S02]  /*2130*/  IMAD.U32 R32, RZ, RZ, UR8 ;  /* 0x00000008ff207e24 */ /* 0x001fe4000f8e00ff */
[----:B------:R-:W-:-:S07]  /*2140*/  IMAD.U32 R33, RZ, RZ, UR9 ;  /* 0x00000009ff217e24 */ /* 0x000fce000f8e00ff */
[----:B------:R-:W-:Y:S05]  /*2150*/  CALL.REL.NOINC `($__internal_5_$__cuda_sm20_div_rn_f64_full) ;  /* 0x0000000c00c07944 */ /* 0x000fea0003c00000 */
[----:B------:R-:W-:-:S07]  /*2160*/  IMAD.MOV.U32 R29, RZ, RZ, R9 ;  /* 0x000000ffff1d7224 */ /* 0x000fce00078e0009 */
.L_x_78:
[----:B------:R-:W-:Y:S05]  /*2170*/  BSYNC.RECONVERGENT B2 ;  /* 0x0000000000027941 */ /* 0x000fea0003800200 */
.L_x_77:
        /* <DEDUP_REMOVED lines=17> */
[----:B------:R-:W-:Y:S01]  /*2290*/  MOV R28, R32 ;  /* 0x00000020001c7202 */ /* 0x000fe20000000f00 */
[----:B------:R-:W-:Y:S01]  /*22a0*/  IMAD.MOV.U32 R9, RZ, RZ, R33 ;  /* 0x000000ffff097224 */ /* 0x000fe200078e0021 */
[----:B------:R-:W-:Y:S01]  /*22b0*/  MOV R33, R5 ;  /* 0x0000000500217202 */ /* 0x000fe20000000f00 */
[----:B------:R-:W-:Y:S01]  /*22c0*/  IMAD.MOV.U32 R32, RZ, RZ, R4 ;  /* 0x000000ffff207224 */ /* 0x000fe200078e0004 */
[----:B------:R-:W-:-:S07]  /*22d0*/  MOV R0, 0x22f0 ;  /* 0x000022f000007802 */ /* 0x000fce0000000f00 */
[----:B------:R-:W-:Y:S05]  /*22e0*/  CALL.REL.NOINC `($__internal_5_$__cuda_sm20_div_rn_f64_full) ;  /* 0x0000000c005c7944 */ /* 0x000fea0003c00000 */
[----:B------:R-:W-:Y:S02]  /*22f0*/  IMAD.MOV.U32 R30, RZ, RZ, R28 ;  /* 0x000000ffff1e7224 */ /* 0x000fe400078e001c */
[----:B------:R-:W-:-:S07]  /*2300*/  IMAD.MOV.U32 R31, RZ, RZ, R9 ;  /* 0x000000ffff1f7224 */ /* 0x000fce00078e0009 */
.L_x_80:
[----:B------:R-:W-:Y:S05]  /*2310*/  BSYNC.RECONVERGENT B2 ;  /* 0x0000000000027941 */ /* 0x000fea0003800200 */
.L_x_79:
        /* <DEDUP_REMOVED lines=23> */
.L_x_82:
[----:B------:R-:W-:Y:S05]  /*2490*/  BSYNC.RECONVERGENT B2 ;  /* 0x0000000000027941 */ /* 0x000fea0003800200 */
.L_x_81:
[----:B------:R-:W-:Y:S01]  /*24a0*/  DADD R12, R12, -R28 ;  /* 0x000000000c0c7229 */ /* 0x000fe2000000081c */
[----:B------:R-:W0:Y:S07]  /*24b0*/  LDC.64 R28, c[0x3][RZ] ;  /* 0x00c00000ff1c7b82 */ /* 0x000e2e0000000a00 */
[----:B------:R-:W-:-:S07]  /*24c0*/  DFMA R12, -R14, R12, R18 ;  /* 0x0000000c0e0c722b */ /* 0x000fce0000000112 */
[----:B------:R1:W-:Y:S04]  /*24d0*/  STG.E.64 desc[UR4][R36.64], R12 ;  /* 0x0000000c24007986 */ /* 0x0003e8000c101b04 */
[----:B------:R-:W2:Y:S04]  /*24e0*/  LDG.E.64 R16, desc[UR4][R26.64+0xcf20] ;  /* 0x00cf20041a107981 */ /* 0x000ea8000c1e1b00 */
[----:B------:R-:W1:Y:S04]  /*24f0*/  LDG.E.64 R18, desc[UR4][R26.64+0xcf18] ;  /* 0x00cf18041a127981 */ /* 0x000e68000c1e1b00 */
[----:B------:R-:W3:Y:S01]  /*2500*/  LDG.E.64 R14, desc[UR4][R26.64+0xcf38] ;  /* 0x00cf38041a0e7981 */ /* 0x000ee2000c1e1b00 */
[----:B------:R-:W0:Y:S01]  /*2510*/  MUFU.RCP64H R31, UR7 ;  /* 0x00000007001f7d08 */ /* 0x000e220008001800 */
[----:B------:R-:W-:Y:S01]  /*2520*/  MOV R30, 0x1 ;  /* 0x00000001001e7802 */ /* 0x000fe20000000f00 */
[----:B------:R-:W-:Y:S05]  /*2530*/  BSSY.RECONVERGENT B2, `(.L_x_83) ;  /* 0x000001a000027945 */ /* 0x000fea0003800200 */
[----:B0-----:R-:W-:-:S08]  /*2540*/  DFMA R32, R30, -R28, 1 ;  /* 0x3ff000001e20742b */ /* 0x001fd0000000081c */
[----:B------:R-:W-:-:S08]  /*2550*/  DFMA R32, R32, R32, R32 ;  /* 0x000000202020722b */ /* 0x000fd00000000020 */
[----:B------:R-:W-:-:S08]  /*2560*/  DFMA R32, R30, R32, R30 ;  /* 0x000000201e20722b */ /* 0x000fd0000000001e */
[----:B------:R-:W-:-:S08]  /*2570*/  DFMA R34, R32, -R28, 1 ;  /* 0x3ff000002022742b */ /* 0x000fd0000000081c */
[----:B------:R-:W-:Y:S02]  /*2580*/  DFMA R34, R32, R34, R32 ;  /* 0x000000222022722b */ /* 0x000fe40000000020 */
[----:B--2---:R-:W-:-:S08]  /*2590*/  DMUL R30, R22, R16 ;  /* 0x00000010161e7228 */ /* 0x004fd00000000000 */
[-C--:B-1----:R-:W-:Y:S02]  /*25a0*/  DFMA R12, R24, R18.reuse, R30 ;  /* 0x00000012180c722b */ /* 0x082fe4000000001e */
[----:B------:R-:W-:Y:S02]  /*25b0*/  DMUL R18, R18, R18 ;  /* 0x0000001212127228 */ /* 0x000fe40000000000 */
[----:B---3--:R-:W-:-:S04]  /*25c0*/  DMUL R14, R20, R14 ;  /* 0x0000000e140e7228 */ /* 0x008fc80000000000 */
[----:B------:R-:W-:Y:S02]  /*25d0*/  DMUL R30, R34, R12 ;  /* 0x0000000c221e7228 */ /* 0x000fe40000000000 */
[----:B------:R-:W-:Y:S01]  /*25e0*/  FSETP.GEU.AND P1, PT, |R13|, 6.5827683646048100446e-37, PT ;  /* 0x036000000d00780b */ /* 0x000fe20003f2e200 */
[----:B------:R-:W-:-:S05]  /*25f0*/  DFMA R16, R16, R16, R18 ;  /* 0x000000101010722b */ /* 0x000fca0000000012 */
        /* <DEDUP_REMOVED lines=8> */
[----:B------:R-:W-:Y:S02]  /*2680*/  IMAD.MOV.U32 R9, RZ, RZ, R13 ;  /* 0x000000ffff097224 */ /* 0x000fe400078e000d */
[----:B0-----:R-:W-:Y:S01]  /*2690*/  IMAD.U32 R32, RZ, RZ, UR8 ;  /* 0x00000008ff207e24 */ /* 0x001fe2000f8e00ff */
[----:B------:R-:W-:-:S07]  /*26a0*/  MOV R33, UR9 ;  /* 0x0000000900217c02 */ /* 0x000fce0008000f00 */
[----:B------:R-:W-:Y:S05]  /*26b0*/  CALL.REL.NOINC `($__internal_5_$__cuda_sm20_div_rn_f64_full) ;  /* 0x0000000800687944 */ /* 0x000fea0003c00000 */
[----:B------:R-:W-:-:S07]  /*26c0*/  IMAD.MOV.U32 R29, RZ, RZ, R9 ;  /* 0x000000ffff1d7224 */ /* 0x000fce00078e0009 */
.L_x_84:
[----:B------:R-:W-:Y:S05]  /*26d0*/  BSYNC.RECONVERGENT B2 ;  /* 0x0000000000027941 */ /* 0x000fea0003800200 */
.L_x_83:
        /* <DEDUP_REMOVED lines=23> */
[----:B------:R-:W-:Y:S01]  /*2850*/  IMAD.MOV.U32 R18, RZ, RZ, R28 ;  /* 0x000000ffff127224 */ /* 0x000fe200078e001c */
[----:B------:R-:W-:-:S07]  /*2860*/  MOV R19, R9 ;  /* 0x0000000900137202 */ /* 0x000fce0000000f00 */
.L_x_86:
[----:B------:R-:W-:Y:S05]  /*2870*/  BSYNC.RECONVERGENT B2 ;  /* 0x0000000000027941 */ /* 0x000fea0003800200 */
.L_x_85:
        /* <DEDUP_REMOVED lines=22> */
[----:B------:R-:W-:-:S07]  /*29e0*/  MOV R29, R9 ;  /* 0x00000009001d7202 */ /* 0x000fce0000000f00 */
.L_x_88:
[----:B------:R-:W-:Y:S05]  /*29f0*/  BSYNC.RECONVERGENT B2 ;  /* 0x0000000000027941 */ /* 0x000fea0003800200 */
.L_x_87:
        /* <DEDUP_REMOVED lines=34> */
[----:B------:R-:W-:Y:S01]  /*2c20*/  MOV R16, R28 ;  /* 0x0000001c00107202 */ /* 0x000fe20000000f00 */
[----:B------:R-:W-:-:S07]  /*2c30*/  IMAD.MOV.U32 R17, RZ, RZ, R9 ;  /* 0x000000ffff117224 */ /* 0x000fce00078e0009 */
.L_x_90:
[----:B------:R-:W-:Y:S05]  /*2c40*/  BSYNC.RECONVERGENT B2 ;  /* 0x0000000000027941 */ /* 0x000fea0003800200 */
.L_x_89:
[----:B------:R-:W0:Y:S01]  /*2c50*/  MUFU.RCP64H R19, R5 ;  /* 0x0000000500137308 */ /* 0x000e220000001800 */
[----:B------:R-:W-:Y:S01]  /*2c60*/  IMAD.MOV.U32 R18, RZ, RZ, 0x1 ;  /* 0x00000001ff127424 */ /* 0x000fe200078e00ff */
[----:B------:R-:W-:Y:S01]  /*2c70*/  DMUL R24, R24, R24 ;  /* 0x0000001818187228 */ /* 0x000fe20000000000 */
[----:B------:R-:W-:Y:S01]  /*2c80*/  BSSY.RECONVERGENT B2, `(.L_x_91) ;  /* 0x0000015000027945 */ /* 0x000fe20003800200 */
[----:B------:R-:W-:-:S08]  /*2c90*/  DADD R16, R16, 1 ;  /* 0x3ff0000010107429 */ /* 0x000fd00000000000 */
        /* <DEDUP_REMOVED lines=18> */
[----:B------:R-:W-:-:S07]  /*2dc0*/  IMAD.MOV.U32 R29, RZ, RZ, R9 ;  /* 0x000000ffff1d7224 */ /* 0x000fce00078e0009 */
.L_x_92:
[----:B------:R-:W-:Y:S05]  /*2dd0*/  BSYNC.RECONVERGENT B2 ;  /* 0x0000000000027941 */ /* 0x000fea0003800200 */
.L_x_91:
        /* <DEDUP_REMOVED lines=24> */
.L_x_94:
[----:B------:R-:W-:Y:S05]  /*2f60*/  BSYNC.RECONVERGENT B2 ;  /* 0x0000000000027941 */ /* 0x000fea0003800200 */
.L_x_93:
[----:B------:R-:W-:Y:S01]  /*2f70*/  DADD R16, R16, -R18 ;  /* 0x0000000010107229 */ /* 0x000fe20000000812 */
[----:B------:R-:W-:Y:S01]  /*2f80*/  IADD3 R8, PT, PT, R8, 0x1, RZ ;  /* 0x0000000108087810 */ /* 0x000fe20007ffe0ff */
[----:B------:R-:W-:Y:S01]  /*2f90*/  VIADD R11, R11, 0x8 ;  /* 0x000000080b0b7836 */ /* 0x000fe20000000000 */
[----:B------:R-:W-:Y:S02]  /*2fa0*/  IADD3 R0, P1, PT, R36, 0x8, RZ ;  /* 0x0000000824007810 */ /* 0x000fe40007f3e0ff */
[----:B------:R-:W-:Y:S02]  /*2fb0*/  ISETP.NE.AND P0, PT, R8, 0x9, PT ;  /* 0x000000090800780c */ /* 0x000fe40003f05270 */
[----:B------:R-:W-:Y:S01]  /*2fc0*/  IADD3 R10, PT, PT, R10, 0x8, RZ ;  /* 0x000000080a0a7810 */ /* 0x000fe20007ffe0ff */
[----:B------:R-:W-:Y:S01]  /*2fd0*/  DFMA R14, -R20, R16, R14 ;  /* 0x00000010140e722b */ /* 0x000fe2000000010e */
[----:B------:R-:W-:-:S06]  /*2fe0*/  IMAD.X R9, RZ, RZ, R37, P1 ;  /* 0x000000ffff097224 */ /* 0x000fcc00008e0625 */
[----:B------:R1:W-:Y:S03]  /*2ff0*/  STG.E.64 desc[UR4][R36.64+0xce40], R14 ;  /* 0x00ce400e24007986 */ /* 0x0003e6000c101b04 */
[----:B------:R-:W-:Y:S05]  /*3000*/  @P0 BRA `(.L_x_95) ;  /* 0xffffffe800600947 */ /* 0x000fea000383ffff */
.L_x_70:
[----:B------:R-:W-:Y:S05]  /*3010*/  BSYNC.RECONVERGENT B1 ;  /* 0x0000000000017941 */ /* 0x000fea0003800200 */
.L_x_69:
[----:B------:R-:W-:-:S05]  /*3020*/  IMAD R3, R2, UR6, R3 ;  /* 0x0000000602037c24 */ /* 0x000fca000f8e0203 */
[----:B------:R-:W-:-:S13]  /*3030*/  ISETP.GE.AND P0, PT, R3, 0xc8, PT ;  /* 0x000000c80300780c */ /* 0x000fda0003f06270 */
[----:B------:R-:W-:Y:S05]  /*3040*/  @!P0 BRA `(.L_x_96) ;  /* 0xffffffe800148947 */ /* 0x000fea000383ffff */
[----:B------:R-:W-:Y:S05]  /*3050*/  EXIT ;  /* 0x000000000000794d */ /* 0x000fea0003800000 */
        .weak           $__internal_5_$__cuda_sm20_div_rn_f64_full
        .type           $__internal_5_$__cuda_sm20_div_rn_f64_full,@function
        .size           $__internal_5_$__cuda_sm20_div_rn_f64_full,(.L_x_221 - $__internal_5_$__cuda_sm20_div_rn_f64_full)
$__internal_5_$__cuda_sm20_div_rn_f64_full:
[----:B------:R-:W-:Y:S01]  /*3060*/  IMAD.MOV.U32 R29, RZ, RZ, R9 ;  /* 0x000000ffff1d7224 */ /* 0x000fe200078e0009 */
[C---:B------:R-:W-:Y:S01]  /*3070*/  FSETP.GEU.AND P0, PT, |R33|.reuse, 1.469367938527859385e-39, PT ;  /* 0x001000002100780b */ /* 0x040fe20003f0e200 */
[----:B------:R-:W-:Y:S01]  /*3080*/  IMAD.MOV.U32 R42, RZ, RZ, R28 ;  /* 0x000000ffff2a7224 */ /* 0x000fe200078e001c */
[----:B------:R-:W-:Y:S01]  /*3090*/  LOP3.LUT R30, R33, 0x800fffff, RZ, 0xc0, !PT ;  /* 0x800fffff211e7812 */ /* 0x000fe200078ec0ff */
[----:B------:R-:W-:Y:S01]  /*30a0*/  BSSY.RECONVERGENT B0, `(.L_x_97) ;  /* 0x0000059000007945 */ /* 0x000fe20003800200 */
[C---:B------:R-:W-:Y:S02]  /*30b0*/  FSETP.GEU.AND P2, PT, |R29|.reuse, 1.469367938527859385e-39, PT ;  /* 0x001000001d00780b */ /* 0x040fe40003f4e200 */
[----:B------:R-:W-:Y:S01]  /*30c0*/  LOP3.LUT R31, R30, 0x3ff00000, RZ, 0xfc, !PT ;  /* 0x3ff000001e1f7812 */ /* 0x000fe200078efcff */
[----:B------:R-:W-:Y:S01]  /*30d0*/  IMAD.MOV.U32 R30, RZ, RZ, R32 ;  /* 0x000000ffff1e7224 */ /* 0x000fe200078e0020 */
[----:B------:R-:W-:Y:S02]  /*30e0*/  LOP3.LUT R9, R29, 0x7ff00000, RZ, 0xc0, !PT ;  /* 0x7ff000001d097812 */ /* 0x000fe400078ec0ff */
[----:B------:R-:W-:-:S02]  /*30f0*/  LOP3.LUT R40, R33, 0x7ff00000, RZ, 0xc0, !PT ;  /* 0x7ff0000021287812 */ /* 0x000fc400078ec0ff */
[----:B------:R-:W-:Y:S01]  /*3100*/  MOV R38, 0x1ca00000 ;  /* 0x1ca0000000267802 */ /* 0x000fe20000000f00 */
[----:B------:R-:W-:Y:S01]  /*3110*/  @!P0 DMUL R30, R32, 8.98846567431157953865e+307 ;  /* 0x7fe00000201e8828 */ /* 0x000fe20000000000 */
[----:B------:R-:W-:Y:S01]  /*3120*/  ISETP.GE.U32.AND P1, PT, R9, R40, PT ;  /* 0x000000280900720c */ /* 0x000fe20003f26070 */
[----:B------:R-:W-:Y:S01]  /*3130*/  IMAD.MOV.U32 R39, RZ, RZ, R9 ;  /* 0x000000ffff277224 */ /* 0x000fe200078e0009 */
[----:B------:R-:W-:Y:S02]  /*3140*/  MOV R44, 0x1 ;  /* 0x00000001002c7802 */ /* 0x000fe40000000f00 */
[----:B------:R-:W-:Y:S01]  /*3150*/  @!P2 LOP3.LUT R34, R33, 0x7ff00000, RZ, 0xc0, !PT ;  /* 0x7ff000002122a812 */ /* 0x000fe200078ec0ff */
[----:B------:R-:W0:Y:S03]  /*3160*/  MUFU.RCP64H R45, R31 ;  /* 0x0000001f002d7308 */ /* 0x000e260000001800 */
[----:B------:R-:W-:-:S02]  /*3170*/  @!P2 ISETP.GE.U32.AND P3, PT, R9, R34, PT ;  /* 0x000000220900a20c */ /* 0x000fc40003f66070 */
[C---:B------:R-:W-:Y:S02]  /*3180*/  SEL R34, R38.reuse, 0x63400000, !P1 ;  /* 0x6340000026227807 */ /* 0x040fe40004800000 */
[----:B------:R-:W-:Y:S02]  /*3190*/  @!P2 SEL R35, R38, 0x63400000, !P3 ;  /* 0x634000002623a807 */ /* 0x000fe40005800000 */
[--C-:B------:R-:W-:Y:S01]  /*31a0*/  LOP3.LUT R43, R34, 0x800fffff, R29.reuse, 0xf8, !PT ;  /* 0x800fffff222b7812 */ /* 0x100fe200078ef81d */
[----:B------:R-:W-:Y:S01]  /*31b0*/  @!P2 IMAD.MOV.U32 R34, RZ, RZ, RZ ;  /* 0x000000ffff22a224 */ /* 0x000fe200078e00ff */
[----:B------:R-:W-:Y:S02]  /*31c0*/  @!P2 LOP3.LUT R35, R35, 0x80000000, R29, 0xf8, !PT ;  /* 0x800000002323a812 */ /* 0x000fe400078ef81d */
[----:B------:R-:W-:Y:S02]  /*31d0*/  @!P0 LOP3.LUT R40, R31, 0x7ff00000, RZ, 0xc0, !PT ;  /* 0x7ff000001f288812 */ /* 0x000fe400078ec0ff */
[----:B------:R-:W-:-:S06]  /*31e0*/  @!P2 LOP3.LUT R35, R35, 0x100000, RZ, 0xfc, !PT ;  /* 0x001000002323a812 */ /* 0x000fcc00078efcff */
[----:B------:R-:W-:Y:S02]  /*31f0*/  @!P2 DFMA R42, R42, 2, -R34 ;  /* 0x400000002a2aa82b */ /* 0x000fe40000000822 */
[----:B0-----:R-:W-:-:S08]  /*3200*/  DFMA R34, R44, -R30, 1 ;  /* 0x3ff000002c22742b */ /* 0x001fd0000000081e */
[----:B------:R-:W-:Y:S01]  /*3210*/  DFMA R34, R34, R34, R34 ;  /* 0x000000222222722b */ /* 0x000fe20000000022 */
[----:B------:R-:W-:-:S05]  /*3220*/  @!P2 LOP3.LUT R39, R43, 0x7ff00000, RZ, 0xc0, !PT ;  /* 0x7ff000002b27a812 */ /* 0x000fca00078ec0ff */
[----:B------:R-:W-:Y:S02]  /*3230*/  VIADD R41, R39, 0xffffffff ;  /* 0xffffffff27297836 */ /* 0x000fe40000000000 */
[----:B------:R-:W-:-:S03]  /*3240*/  DFMA R44, R44, R34, R44 ;  /* 0x000000222c2c722b */ /* 0x000fc6000000002c */
[----:B------:R-:W-:Y:S02]  /*3250*/  ISETP.GT.U32.AND P0, PT, R41, 0x7feffffe, PT ;  /* 0x7feffffe2900780c */ /* 0x000fe40003f04070 */
[----:B------:R-:W-:-:S03]  /*3260*/  IADD3 R41, PT, PT, R40, -0x1, RZ ;  /* 0xffffffff28297810 */ /* 0x000fc60007ffe0ff */
[----:B------:R-:W-:Y:S01]  /*3270*/  DFMA R46, R44, -R30, 1 ;  /* 0x3ff000002c2e742b */ /* 0x000fe2000000081e */
[----:B------:R-:W-:-:S07]  /*3280*/  ISETP.GT.U32.OR P0, PT, R41, 0x7feffffe, P0 ;  /* 0x7feffffe2900780c */ /* 0x000fce0000704470 */
[----:B------:R-:W-:-:S08]  /*3290*/  DFMA R46, R44, R46, R44 ;  /* 0x0000002e2c2e722b */ /* 0x000fd0000000002c */
[----:B------:R-:W-:-:S08]  /*32a0*/  DMUL R44, R46, R42 ;  /* 0x0000002a2e2c7228 */ /* 0x000fd00000000000 */
[----:B------:R-:W-:-:S08]  /*32b0*/  DFMA R34, R44, -R30, R42 ;  /* 0x8000001e2c22722b */ /* 0x000fd0000000002a */
[----:B------:R-:W-:Y:S01]  /*32c0*/  DFMA R34, R46, R34, R44 ;  /* 0x000000222e22722b */ /* 0x000fe2000000002c */
[----:B------:R-:W-:Y:S10]  /*32d0*/  @P0 BRA `(.L_x_98) ;  /* 0x0000000000740947 */ /* 0x000ff40003800000 */
[----:B------:R-:W-:-:S04]  /*32e0*/  LOP3.LUT R28, R33, 0x7ff00000, RZ, 0xc0, !PT ;  /* 0x7ff00000211c7812 */ /* 0x000fc800078ec0ff */
[CC--:B------:R-:W-:Y:S02]  /*32f0*/  VIADDMNMX R29, R9.reuse, -R28.reuse, 0xb9600000, !PT ;  /* 0xb9600000091d7446 */ /* 0x0c0fe4000780091c */
[----:B------:R-:W-:Y:S02]  /*3300*/  ISETP.GE.U32.AND P0, PT, R9, R28, PT ;  /* 0x0000001c0900720c */ /* 0x000fe40003f06070 */
[----:B------:R-:W-:Y:S02]  /*3310*/  VIMNMX R29, PT, PT, R29, 0x46a00000, PT ;  /* 0x46a000001d1d7848 */ /* 0x000fe40003fe0100 */
[----:B------:R-:W-:-:S05]  /*3320*/  SEL R38, R38, 0x63400000, !P0 ;  /* 0x6340000026267807 */ /* 0x000fca0004000000 */
[----:B------:R-:W-:Y:S01]  /*3330*/  IMAD.IADD R29, R29, 0x1, -R38 ;  /* 0x000000011d1d7824 */ /* 0x000fe200078e0a26 */
[----:B------:R-:W-:-:S03]  /*3340*/  MOV R38, RZ ;  /* 0x000000ff00267202 */ /* 0x000fc60000000f00 */
        /* <DEDUP_REMOVED lines=11> */
[----:B------:R-:W-:Y:S02]  /*3400*/  MOV R30, RZ ;  /* 0x000000ff001e7202 */ /* 0x000fe40000000f00 */
[----:B------:R-:W-:-:S04]  /*3410*/  IADD3 R29, PT, PT, -R29, -0x43300000, RZ ;  /* 0xbcd000001d1d7810 */ /* 0x000fc80007ffe1ff */
[----:B------:R-:W-:Y:S02]  /*3420*/  DFMA R30, R44, -R30, R34 ;  /* 0x8000001e2c1e722b */ /* 0x000fe40000000022 */
[----:B------:R-:W-:-:S08]  /*3430*/  DMUL.RP R34, R34, R38 ;  /* 0x0000002622227228 */ /* 0x000fd00000008000 */
[----:B------:R-:W-:Y:S02]  /*3440*/  FSETP.NEU.AND P0, PT, |R31|, R29, PT ;  /* 0x0000001d1f00720b */ /* 0x000fe40003f0d200 */
[----:B------:R-:W-:Y:S02]  /*3450*/  LOP3.LUT R32, R35, R32, RZ, 0x3c, !PT ;  /* 0x0000002023207212 */ /* 0x000fe400078e3cff */
[----:B------:R-:W-:Y:S02]  /*3460*/  FSEL R9, R34, R44, !P0 ;  /* 0x0000002c22097208 */ /* 0x000fe40004000000 */
[----:B------:R-:W-:-:S03]  /*3470*/  FSEL R32, R32, R45, !P0 ;  /* 0x0000002d20207208 */ /* 0x000fc60004000000 */
[----:B------:R-:W-:Y:S02]  /*3480*/  IMAD.MOV.U32 R44, RZ, RZ, R9 ;  /* 0x000000ffff2c7224 */ /* 0x000fe400078e0009 */
[----:B------:R-:W-:Y:S01]  /*3490*/  IMAD.MOV.U32 R45, RZ, RZ, R32 ;  /* 0x000000ffff2d7224 */ /* 0x000fe200078e0020 */
[----:B------:R-:W-:Y:S06]  /*34a0*/  BRA `(.L_x_99) ;  /* 0x0000000000607947 */ /* 0x000fec0003800000 */
.L_x_98:
[----:B------:R-:W-:-:S14]  /*34b0*/  DSETP.NAN.AND P0, PT, R28, R28, PT ;  /* 0x0000001c1c00722a */ /* 0x000fdc0003f08000 */
[----:B------:R-:W-:Y:S05]  /*34c0*/  @P0 BRA `(.L_x_100) ;  /* 0x00000000004c0947 */ /* 0x000fea0003800000 */
[----:B------:R-:W-:-:S14]  /*34d0*/  DSETP.NAN.AND P0, PT, R32, R32, PT ;  /* 0x000000202000722a */ /* 0x000fdc0003f08000 */
[----:B------:R-:W-:Y:S05]  /*34e0*/  @P0 BRA `(.L_x_101) ;  /* 0x0000000000340947 */ /* 0x000fea0003800000 */
[----:B------:R-:W-:Y:S01]  /*34f0*/  ISETP.NE.AND P0, PT, R39, R40, PT ;  /* 0x000000282700720c */ /* 0x000fe20003f05270 */
[----:B------:R-:W-:Y:S01]  /*3500*/  IMAD.MOV.U32 R45, RZ, RZ, -0x80000 ;  /* 0xfff80000ff2d7424 */ /* 0x000fe200078e00ff */
[----:B------:R-:W-:-:S11]  /*3510*/  MOV R44, 0x0 ;  /* 0x00000000002c7802 */ /* 0x000fd60000000f00 */
[----:B------:R-:W-:Y:S05]  /*3520*/  @!P0 BRA `(.L_x_99) ;  /* 0x0000000000408947 */ /* 0x000fea0003800000 */
[----:B------:R-:W-:Y:S02]  /*3530*/  ISETP.NE.AND P0, PT, R39, 0x7ff00000, PT ;  /* 0x7ff000002700780c */ /* 0x000fe40003f05270 */
[----:B------:R-:W-:Y:S02]  /*3540*/  LOP3.LUT R28, R29, 0x80000000, R33, 0x48, !PT ;  /* 0x800000001d1c7812 */ /* 0x000fe400078e4821 */
[----:B------:R-:W-:-:S13]  /*3550*/  ISETP.EQ.OR P0, PT, R40, RZ, !P0 ;  /* 0x000000ff2800720c */ /* 0x000fda0004702670 */
[----:B------:R-:W-:Y:S01]  /*3560*/  @P0 LOP3.LUT R9, R28, 0x7ff00000, RZ, 0xfc, !PT ;  /* 0x7ff000001c090812 */ /* 0x000fe200078efcff */
[----:B------:R-:W-:Y:S01]  /*3570*/  @!P0 IMAD.MOV.U32 R44, RZ, RZ, RZ ;  /* 0x000000ffff2c8224 */ /* 0x000fe200078e00ff */
[----:B------:R-:W-:Y:S01]  /*3580*/  @!P0 MOV R45, R28 ;  /* 0x0000001c002d8202 */ /* 0x000fe20000000f00 */
[----:B------:R-:W-:Y:S02]  /*3590*/  @P0 IMAD.MOV.U32 R44, RZ, RZ, RZ ;  /* 0x000000ffff2c0224 */ /* 0x000fe400078e00ff */
[----:B------:R-:W-:Y:S01]  /*35a0*/  @P0 IMAD.MOV.U32 R45, RZ, RZ, R9 ;  /* 0x000000ffff2d0224 */ /* 0x000fe200078e0009 */
[----:B------:R-:W-:Y:S06]  /*35b0*/  BRA `(.L_x_99) ;  /* 0x00000000001c7947 */ /* 0x000fec0003800000 */
.L_x_101:
[----:B------:R-:W-:Y:S02]  /*35c0*/  LOP3.LUT R9, R33, 0x80000, RZ, 0xfc, !PT ;  /* 0x0008000021097812 */ /* 0x000fe400078efcff */
[----:B------:R-:W-:-:S03]  /*35d0*/  MOV R44, R32 ;  /* 0x00000020002c7202 */ /* 0x000fc60000000f00 */
[----:B------:R-:W-:Y:S01]  /*35e0*/  IMAD.MOV.U32 R45, RZ, RZ, R9 ;  /* 0x000000ffff2d7224 */ /* 0x000fe200078e0009 */
[----:B------:R-:W-:Y:S06]  /*35f0*/  BRA `(.L_x_99) ;  /* 0x00000000000c7947 */ /* 0x000fec0003800000 */
.L_x_100:
[----:B------:R-:W-:Y:S01]  /*3600*/  LOP3.LUT R9, R29, 0x80000, RZ, 0xfc, !PT ;  /* 0x000800001d097812 */ /* 0x000fe200078efcff */
[----:B------:R-:W-:-:S03]  /*3610*/  IMAD.MOV.U32 R44, RZ, RZ, R28 ;  /* 0x000000ffff2c7224 */ /* 0x000fc600078e001c */
[----:B------:R-:W-:-:S07]  /*3620*/  MOV R45, R9 ;  /* 0x00000009002d7202 */ /* 0x000fce0000000f00 */
.L_x_99:
[----:B------:R-:W-:Y:S05]  /*3630*/  BSYNC.RECONVERGENT B0 ;  /* 0x0000000000007941 */ /* 0x000fea0003800200 */
.L_x_97:
[----:B------:R-:W-:Y:S01]  /*3640*/  MOV R30, R0 ;  /* 0x00000000001e7202 */ /* 0x000fe20000000f00 */
[----:B------:R-:W-:Y:S02]  /*3650*/  IMAD.MOV.U32 R31, RZ, RZ, 0x0 ;  /* 0x00000000ff1f7424 */ /* 0x000fe400078e00ff */
[----:B------:R-:W-:Y:S02]  /*3660*/  IMAD.MOV.U32 R28, RZ, RZ, R44 ;  /* 0x000000ffff1c7224 */ /* 0x000fe400078e002c */
[----:B------:R-:W-:Y:S01]  /*3670*/  IMAD.MOV.U32 R9, RZ, RZ, R45 ;  /* 0x000000ffff097224 */ /* 0x000fe200078e002d */
[----:B------:R-:W-:Y:S06]  /*3680*/  RET.REL.NODEC R30 `(_Z14StaticBoundaryP9attribute) ;  /* 0xffffffc81e5c7950 */ /* 0x000fec0003c3ffff */
.L_x_102:
        /* <DEDUP_REMOVED lines=15> */
.L_x_221:


//--------------------- .text._Z14MovingBoundaryP9attribute --------------------------
	.section	.text._Z14MovingBoundaryP9attribute,"ax",@progbits
	.align	128
        .global         _Z14MovingBoundaryP9attribute
        .type           _Z14MovingBoundaryP9attribute,@function
        .size           _Z14MovingBoundaryP9attribute,(.L_x_222 - _Z14MovingBoundaryP9attribute)
        .other          _Z14MovingBoundaryP9attribute,@"STO_CUDA_ENTRY STV_DEFAULT"
_Z14MovingBoundaryP9attribute:
.text._Z14MovingBoundaryP9attribute:
        /* <DEDUP_REMOVED lines=10> */
[----:B------:R-:W3:Y:S01]  /*00a0*/  LDCU.64 UR10, c[0x3][URZ] ;  /* 0x00c00000ff0a77ac */ /* 0x000ee20008000a00 */
[----:B------:R-:W4:Y:S02]  /*00b0*/  LDCU UR5, c[0x3][0x4] ;  /* 0x00c00080ff0577ac */ /* 0x000f240008000800 */
[----:B01234-:R-:W-:-:S11]  /*00c0*/  DADD R36, R36, R36 ;  /* 0x0000000024247229 */ /* 0x01ffd60000000024 */
.L_x_127:
[----:B0-----:R-:W0:Y:S02]  /*00d0*/  LDC.64 R34, c[0x0][0x380] ;  /* 0x0000e000ff227b82 */ /* 0x001e240000000a00 */
[----:B0-----:R-:W-:-:S03]  /*00e0*/  IMAD.WIDE R34, R6, 0x108, R34 ;  /* 0x0000010806227825 */ /* 0x001fc600078e0222 */
[----:B------:R-:W-:-:S05]  /*00f0*/  IADD3 R10, P0, PT, R34, 0x1000000, RZ ;  /* 0x01000000220a7810 */ /* 0x000fca0007f1e0ff */
[----:B------:R-:W-:-:S05]  /*0100*/  IMAD.X R11, RZ, RZ, R35, P0 ;  /* 0x000000ffff0b7224 */ /* 0x000fca00000e0623 */
[----:B------:R-:W2:Y:S04]  /*0110*/  LDG.E.64 R32, desc[UR6][R10.64+-0x5ede30] ;  /* 0xa121d0060a207981 */ /* 0x000ea8000c1e1b00 */
[----:B------:R-:W3:Y:S04]  /*0120*/  LDG.E.64 R30, desc[UR6][R10.64+-0x5ede28] ;  /* 0xa121d8060a1e7981 */ /* 0x000ee8000c1e1b00 */
[----:B------:R-:W4:Y:S01]  /*0130*/  LDG.E.64 R28, desc[UR6][R10.64+-0x5ede10] ;  /* 0xa121f0060a1c7981 */ /* 0x000f22000c1e1b00 */
[----:B------:R-:W0:Y:S01]  /*0140*/  MUFU.RCP64H R3, R37 ;  /* 0x0000002500037308 */ /* 0x000e220000001800 */
[----:B------:R-:W-:Y:S01]  /*0150*/  IMAD.MOV.U32 R2, RZ, RZ, 0x1 ;  /* 0x00000001ff027424 */ /* 0x000fe200078e00ff */
[----:B------:R-:W-:Y:S01]  /*0160*/  BSSY.RECONVERGENT B0, `(.L_x_103) ;  /* 0x000001b000007945 */ /* 0x000fe20003800200 */
[----:B------:R-:W-:-:S02]  /*0170*/  IMAD.MOV.U32 R12, RZ, RZ, -0x66666666 ;  /* 0x9999999aff0c7424 */ /* 0x000fc400078e00ff */
[----:B------:R-:W-:-:S05]  /*0180*/  IMAD.MOV.U32 R13, RZ, RZ, 0x3fb99999 ;  /* 0x3fb99999ff0d7424 */ /* 0x000fca00078e00ff */
[----:B------:R1:W-:Y:S01]  /*0190*/  STG.E.64 desc[UR6][R10.64+-0x5e0ee8], R12 ;  /* 0xa1f1180c0a007986 */ /* 0x0003e2000c101b06 */
[----:B0-----:R-:W-:-:S08]  /*01a0*/  DFMA R4, -R36, R2, 1 ;  /* 0x3ff000002404742b */ /* 0x001fd00000000102 */
[----:B------:R-:W-:-:S08]  /*01b0*/  DFMA R4, R4, R4, R4 ;  /* 0x000000040404722b */ /* 0x000fd00000000004 */
[----:B------:R-:W-:-:S08]  /*01c0*/  DFMA R4, R2, R4, R2 ;  /* 0x000000040204722b */ /* 0x000fd00000000002 */
[----:B------:R-:W-:-:S08]  /*01d0*/  DFMA R8, -R36, R4, 1 ;  /* 0x3ff000002408742b */ /* 0x000fd00000000104 */
[----:B------:R-:W-:Y:S02]  /*01e0*/  DFMA R8, R4, R8, R4 ;  /* 0x000000080408722b */ /* 0x000fe40000000004 */
[----:B--2---:R-:W-:-:S08]  /*01f0*/  DMUL R2, R32, R32 ;  /* 0x0000002020027228 */ /* 0x004fd00000000000 */
[----:B---3--:R-:W-:Y:S01]  /*0200*/  DFMA R14, R30, R30, R2 ;  /* 0x0000001e1e0e722b */ /* 0x008fe20000000002 */
[----:B----4-:R1:W-:Y:S07]  /*0210*/  STG.E.64 desc[UR6][R10.64+-0x5e0ec8], R28 ;  /* 0xa1f1381c0a007986 */ /* 0x0103ee000c101b06 */
[----:B------:R-:W-:Y:S02]  /*0220*/  DMUL R2, R14, R8 ;  /* 0x000000080e027228 */ /* 0x000fe40000000000 */
[----:B------:R-:W-:-:S06]  /*0230*/  FSETP.GEU.AND P1, PT, |R15|, 6.5827683646048100446e-37, PT ;  /* 0x036000000f00780b */ /* 0x000fcc0003f2e200 */
[----:B------:R-:W-:-:S08]  /*0240*/  DFMA R4, -R36, R2, R14 ;  /* 0x000000022404722b */ /* 0x000fd0000000010e */
[----:B------:R-:W-:-:S10]  /*0250*/  DFMA R2, R8, R4, R2 ;  /* 0x000000040802722b */ /* 0x000fd40000000002 */
[----:B------:R-:W-:-:S05]  /*0260*/  FFMA R0, RZ, R37, R3 ;  /* 0x00000025ff007223 */ /* 0x000fca0000000003 */
[----:B------:R-:W-:-:S13]  /*0270*/  FSETP.GT.AND P0, PT, |R0|, 1.469367938527859385e-39, PT ;  /* 0x001000000000780b */ /* 0x000fda0003f04200 */
[----:B-1----:R-:W-:Y:S05]  /*0280*/  @P0 BRA P1, `(.L_x_104) ;  /* 0x0000000000200947 */ /* 0x002fea0000800000 */
[----:B------:R-:W-:Y:S01]  /*0290*/  MOV R12, R14 ;  /* 0x0000000e000c7202 */ /* 0x000fe20000000f00 */
[----:B------:R-:W-:Y:S01]  /*02a0*/  IMAD.MOV.U32 R11, RZ, RZ, R15 ;  /* 0x000000ffff0b7224 */ /* 0x000fe200078e000f */
[----:B------:R-:W-:Y:S01]  /*02b0*/  MOV R8, 0x2f0 ;  /* 0x000002f000087802 */ /* 0x000fe20000000f00 */
[----:B------:R-:W-:Y:S02]  /*02c0*/  IMAD.MOV.U32 R10, RZ, RZ, R36 ;  /* 0x000000ffff0a7224 */ /* 0x000fe400078e0024 */
[----:B------:R-:W-:-:S07]  /*02d0*/  IMAD.MOV.U32 R9, RZ, RZ, R37 ;  /* 0x000000ffff097224 */ /* 0x000fce00078e0025 */
[----:B------:R-:W-:Y:S05]  /*02e0*/  CALL.REL.NOINC `($__internal_6_$__cuda_sm20_div_rn_f64_full) ;  /* 0x0000001400107944 */ /* 0x000fea0003c00000 */
[----:B------:R-:W-:Y:S01]  /*02f0*/  IMAD.MOV.U32 R2, RZ, RZ, R10 ;  /* 0x000000ffff027224 */ /* 0x000fe200078e000a */
[----:B------:R-:W-:-:S07]  /*0300*/  MOV R3, R9 ;  /* 0x0000000900037202 */ /* 0x000fce0000000f00 */
.L_x_104:
[----:B------:R-:W-:Y:S05]  /*0310*/  BSYNC.RECONVERGENT B0 ;  /* 0x0000000000007941 */ /* 0x000fea0003800200 */
.L_x_103:
[----:B------:R-:W-:Y:S01]  /*0320*/  IADD3 R38, P0, PT, R34, 0xa1f048, RZ ;  /* 0x00a1f04822267810 */ /* 0x000fe20007f1e0ff */
[----:B------:R-:W-:Y:S02]  /*0330*/  HFMA2 R13, -RZ, RZ, 1.9306640625, -0.0027332305908203125 ;  /* 0x3fb99999ff0d7431 */ /* 0x000fe400000001ff */
[----:B------:R-:W-:Y:S02]  /*0340*/  IMAD.MOV.U32 R5, RZ, RZ, RZ ;  /* 0x000000ffff057224 */ /* 0x000fe400078e00ff */
[----:B------:R-:W-:Y:S02]  /*0350*/  IMAD.MOV.U32 R4, RZ, RZ, 0x20 ;  /* 0x00000020ff047424 */ /* 0x000fe400078e00ff */
[----:B------:R-:W-:Y:S02]  /*0360*/  IMAD.MOV.U32 R0, RZ, RZ, 0x68 ;  /* 0x00000068ff007424 */ /* 0x000fe400078e00ff */
[----:B------:R-:W-:Y:S02]  /*0370*/  IMAD.MOV.U32 R12, RZ, RZ, -0x66666666 ;  /* 0x9999999aff0c7424 */ /* 0x000fe400078e00ff */
[----:B------:R-:W-:-:S02]  /*0380*/  IMAD.MOV.U32 R10, RZ, RZ, R28 ;  /* 0x000000ffff0a7224 */ /* 0x000fc400078e001c */
[----:B------:R-:W-:Y:S02]  /*0390*/  IMAD.MOV.U32 R11, RZ, RZ, R29 ;  /* 0x000000ffff0b7224 */ /* 0x000fe400078e001d */
[----:B------:R-:W-:-:S07]  /*03a0*/  IMAD.X R39, RZ, RZ, R35, P0 ;  /* 0x000000ffff277224 */ /* 0x000fce00000e0623 */
.L_x_126:
[----:B------:R-:W-:Y:S01]  /*03b0*/  IADD3 R18, P0, PT, R34, 0x1000000, RZ ;  /* 0x0100000022127810 */ /* 0x000fe20007f1e0ff */
[----:B0-----:R-:W0:Y:S04]  /*03c0*/  LDC.64 R8, c[0x3][RZ] ;  /* 0x00c00000ff087b82 */ /* 0x001e280000000a00 */
[----:B------:R-:W-:Y:S01]  /*03d0*/  IMAD.X R19, RZ, RZ, R35, P0 ;  /* 0x000000ffff137224 */ /* 0x000fe200000e0623 */
[----:B------:R-:W0:Y:S03]  /*03e0*/  MUFU.RCP64H R17, UR5 ;  /* 0x0000000500117d08 */ /* 0x000e260008001800 */
[----:B------:R-:W1:Y:S02]  /*03f0*/  LDC.64 R40, c[0x3][R0+-0x8] ;  /* 0x00fffe0000287b82 */ /* 0x000e640000000a00 */
[----:B------:R-:W2:Y:S01]  /*0400*/  LDG.E.64 R18, desc[UR6][R18.64+-0x5e0ee0] ;  /* 0xa1f1200612127981 */ /* 0x000ea2000c1e1b00 */
[----:B------:R-:W-:Y:S01]  /*0410*/  MOV R16, 0x1 ;  /* 0x0000000100107802 */ /* 0x000fe20000000f00 */
[----:B------:R-:W-:Y:S05]  /*0420*/  BSSY.RECONVERGENT B0, `(.L_x_105) ;  /* 0x000001f000007945 */ /* 0x000fea0003800200 */
[----:B0-----:R-:W-:-:S08]  /*0430*/  DFMA R14, R16, -R8, 1 ;  /* 0x3ff00000100e742b */ /* 0x001fd00000000808 */
[----:B------:R-:W-:Y:S01]  /*0440*/  DFMA R20, R14, R14, R14 ;  /* 0x0000000e0e14722b */ /* 0x000fe2000000000e */
[----:B-1----:R-:W-:Y:S07]  /*0450*/  I2F.F64 R24, R40 ;  /* 0x0000002800187312 */ /* 0x002fee0000201c00 */
[----:B------:R-:W-:Y:S01]  /*0460*/  DFMA R20, R16, R20, R16 ;  /* 0x000000141014722b */ /* 0x000fe20000000010 */
[----:B------:R-:W2:Y:S07]  /*0470*/  I2F.F64 R14, R41 ;  /* 0x00000029000e7312 */ /* 0x000eae0000201c00 */
[----:B------:R-:W-:-:S08]  /*0480*/  DFMA R16, R20, -R8, 1 ;  /* 0x3ff000001410742b */ /* 0x000fd00000000808 */
[----:B------:R-:W-:Y:S02]  /*0490*/  DFMA R20, R20, R16, R20 ;  /* 0x000000101414722b */ /* 0x000fe40000000014 */
[----:B------:R-:W0:Y:S01]  /*04a0*/  LDC.64 R16, c[0x3][R4+-0x8] ;  /* 0x00fffe0004107b82 */ /* 0x000e220000000a00 */
[----:B--2---:R-:W-:-:S08]  /*04b0*/  DMUL R22, R14, R18 ;  /* 0x000000120e167228 */ /* 0x004fd00000000000 */
[-C--:B-----5:R-:W-:Y:S02]  /*04c0*/  DFMA R22, R24, R12.reuse, R22 ;  /* 0x0000000c1816722b */ /* 0x0a0fe40000000016 */
[----:B------:R-:W-:-:S06]  /*04d0*/  DMUL R12, R12, R12 ;  /* 0x0000000c0c0c7228 */ /* 0x000fcc0000000000 */
[----:B------:R-:W-:Y:S02]  /*04e0*/  DMUL R26, R22, R20 ;  /* 0x00000014161a7228 */ /* 0x000fe40000000000 */
[----:B------:R-:W-:Y:S01]  /*04f0*/  FSETP.GEU.AND P1, PT, |R23|, 6.5827683646048100446e-37, PT ;  /* 0x036000001700780b */ /* 0x000fe20003f2e200 */
[----:B------:R-:W-:-:S05]  /*0500*/  DFMA R18, R18, R18, R12 ;  /* 0x000000121212722b */ /* 0x000fca000000000c */
[----:B------:R-:W-:-:S08]  /*0510*/  DFMA R8, R26, -R8, R22 ;  /* 0x800000081a08722b */ /* 0x000fd00000000016 */
[----:B------:R-:W-:Y:S01]  /*0520*/  DFMA R8, R20, R8, R26 ;  /* 0x000000081408722b */ /* 0x000fe2000000001a */
[----:B------:R-:W-:Y:S02]  /*0530*/  IMAD.MOV.U32 R26, RZ, RZ, R38 ;  /* 0x000000ffff1a7224 */ /* 0x000fe400078e0026 */
[----:B------:R-:W-:-:S07]  /*0540*/  IMAD.MOV.U32 R27, RZ, RZ, R39 ;  /* 0x000000ffff1b7224 */ /* 0x000fce00078e0027 */
[----:B------:R-:W-:-:S05]  /*0550*/  FFMA R20, RZ, UR5, R9 ;  /* 0x00000005ff147c23 */ /* 0x000fca0008000009 */
[----:B------:R-:W-:Y:S01]  /*0560*/  FSETP.GT.AND P0, PT, |R20|, 1.469367938527859385e-39, PT ;  /* 0x001000001400780b */ /* 0x000fe20003f04200 */
[----:B0-----:R-:W-:-:S12]  /*0570*/  DMUL R20, R16, R10 ;  /* 0x0000000a10147228 */ /* 0x001fd80000000000 */
[----:B------:R-:W-:Y:S05]  /*0580*/  @P0 BRA P1, `(.L_x_106) ;  /* 0x0000000000200947 */ /* 0x000fea0000800000 */
[----:B------:R-:W0:Y:S01]  /*0590*/  LDCU.64 UR8, c[0x3][URZ] ;  /* 0x00c00000ff0877ac */ /* 0x000e220008000a00 */
[----:B------:R-:W-:Y:S01]  /*05a0*/  IMAD.MOV.U32 R12, RZ, RZ, R22 ;  /* 0x000000ffff0c7224 */ /* 0x000fe200078e0016 */
[----:B------:R-:W-:Y:S01]  /*05b0*/  MOV R8, 0x600 ;  /* 0x0000060000087802 */ /* 0x000fe20000000f00 */
[----:B------:R-:W-:Y:S02]  /*05c0*/  IMAD.MOV.U32 R11, RZ, RZ, R23 ;  /* 0x000000ffff0b7224 */ /* 0x000fe400078e0017 */
[----:B0-----:R-:W-:Y:S01]  /*05d0*/  IMAD.U32 R10, RZ, RZ, UR8 ;  /* 0x00000008ff0a7e24 */ /* 0x001fe2000f8e00ff */
[----:B------:R-:W-:-:S07]  /*05e0*/  MOV R9, UR9 ;  /* 0x0000000900097c02 */ /* 0x000fce0008000f00 */
[----:B------:R-:W-:Y:S05]  /*05f0*/  CALL.REL.NOINC `($__internal_6_$__cuda_sm20_div_rn_f64_full) ;  /* 0x00000010004c7944 */ /* 0x000fea0003c00000 */
[----:B------:R-:W-:-:S07]  /*0600*/  IMAD.MOV.U32 R8, RZ, RZ, R10 ;  /* 0x000000ffff087224 */ /* 0x000fce00078e000a */
.L_x_106:
[----:B------:R-:W-:Y:S05]  /*0610*/  BSYNC.RECONVERGENT B0 ;  /* 0x0000000000007941 */ /* 0x000fea0003800200 */
.L_x_105:
[----:B------:R-:W-:Y:S01]  /*0620*/  DMUL R38, R36, UR10 ;  /* 0x0000000a24267c28 */ /* 0x000fe20008000000 */
[----:B------:R-:W-:Y:S01]  /*0630*/  IMAD.MOV.U32 R10, RZ, RZ, 0x1 ;  /* 0x00000001ff0a7424 */ /* 0x000fe200078e00ff */
[----:B------:R-:W-:Y:S04]  /*0640*/  BSSY.RECONVERGENT B0, `(.L_x_107) ;  /* 0x0000016000007945 */ /* 0x000fe80003800200 */
[----:B------:R-:W0:Y:S02]  /*0650*/  MUFU.RCP64H R11, R39 ;  /* 0x00000027000b7308 */ /* 0x000e240000001800 */
        /* <DEDUP_REMOVED lines=9> */
[----:B------:R-:W-:-:S10]  /*06f0*/  DFMA R10, R10, R40, R22 ;  /* 0x000000280a0a722b */ /* 0x000fd40000000016 */
[----:B------:R-:W-:-:S05]  /*0700*/  FFMA R22, RZ, R39, R11 ;  /* 0x00000027ff167223 */ /* 0x000fca000000000b */
[----:B------:R-:W-:Y:S01]  /*0710*/  FSETP.GT.AND P0, PT, |R22|, 1.469367938527859385e-39, PT ;  /* 0x001000001600780b */ /* 0x000fe20003f04200 */
[----:B------:R-:W-:-:S12]  /*0720*/  DADD R22, R8, 1 ;  /* 0x3ff0000008167429 */ /* 0x000fd80000000000 */
[----:B------:R-:W-:Y:S05]  /*0730*/  @P0 BRA P1, `(.L_x_108) ;  /* 0x0000000000180947 */ /* 0x000fea0000800000 */
[----:B------:R-:W-:Y:S01]  /*0740*/  IMAD.MOV.U32 R11, RZ, RZ, R13 ;  /* 0x000000ffff0b7224 */ /* 0x000fe200078e000d */
[----:B------:R-:W-:Y:S01]  /*0750*/  MOV R10, R38 ;  /* 0x00000026000a7202 */ /* 0x000fe20000000f00 */
[----:B------:R-:W-:Y:S01]  /*0760*/  IMAD.MOV.U32 R9, RZ, RZ, R39 ;  /* 0x000000ffff097224 */ /* 0x000fe200078e0027 */
[----:B------:R-:W-:-:S07]  /*0770*/  MOV R8, 0x790 ;  /* 0x0000079000087802 */ /* 0x000fce0000000f00 */
[----:B------:R-:W-:Y:S05]  /*0780*/  CALL.REL.NOINC `($__internal_6_$__cuda_sm20_div_rn_f64_full) ;  /* 0x0000000c00e87944 */ /* 0x000fea0003c00000 */
[----:B------:R-:W-:-:S07]  /*0790*/  IMAD.MOV.U32 R11, RZ, RZ, R9 ;  /* 0x000000ffff0b7224 */ /* 0x000fce00078e0009 */
.L_x_108:
[----:B------:R-:W-:Y:S05]  /*07a0*/  BSYNC.RECONVERGENT B0 ;  /* 0x0000000000007941 */ /* 0x000fea0003800200 */
.L_x_107:
        /* <DEDUP_REMOVED lines=21> */
[----:B------:R-:W-:Y:S05]  /*0900*/  CALL.REL.NOINC `($__internal_6_$__cuda_sm20_div_rn_f64_full) ;  /* 0x0000000c00887944 */ /* 0x000fea0003c00000 */
[----:B------:R-:W-:-:S07]  /*0910*/  IMAD.MOV.U32 R8, RZ, RZ, R10 ;  /* 0x000000ffff087224 */ /* 0x000fce00078e000a */
.L_x_110:
[----:B------:R-:W-:Y:S05]  /*0920*/  BSYNC.RECONVERGENT B0 ;  /* 0x0000000000007941 */ /* 0x000fea0003800200 */
.L_x_109:
[----:B------:R-:W2:Y:S01]  /*0930*/  LDG.E.64 R12, desc[UR6][R26.64+-0xcf50] ;  /* 0xff30b0061a0c7981 */ /* 0x000ea2000c1e1b00 */
[----:B------:R-:W0:Y:S01]  /*0940*/  LDC.64 R10, c[0x3][RZ] ;  /* 0x00c00000ff0a7b82 */ /* 0x000e220000000a00 */
[----:B------:R-:W0:Y:S01]  /*0950*/  MUFU.RCP64H R19, UR5 ;  /* 0x0000000500137d08 */ /* 0x000e220008001800 */
[----:B------:R-:W-:Y:S01]  /*0960*/  IMAD.MOV.U32 R18, RZ, RZ, 0x1 ;  /* 0x00000001ff127424 */ /* 0x000fe200078e00ff */
[----:B------:R-:W-:Y:S01]  /*0970*/  DMUL R14, R30, R14 ;  /* 0x0000000e1e0e7228 */ /* 0x000fe20000000000 */
[----:B------:R-:W-:Y:S01]  /*0980*/  BSSY.RECONVERGENT B0, `(.L_x_111) ;  /* 0x0000019000007945 */ /* 0x000fe20003800200 */
[----:B------:R-:W-:Y:S02]  /*0990*/  DADD R22, R22, -R8 ;  /* 0x0000000016167229 */ /* 0x000fe40000000808 */
[----:B------:R-:W-:-:S04]  /*09a0*/  DMUL R16, R28, R16 ;  /* 0x000000101c107228 */ /* 0x000fc80000000000 */
[----:B------:R-:W-:-:S10]  /*09b0*/  DFMA R24, R32, R24, R14 ;  /* 0x000000182018722b */ /* 0x000fd4000000000e */
[----:B------:R-:W-:Y:S01]  /*09c0*/  FSETP.GEU.AND P1, PT, |R25|, 6.5827683646048100446e-37, PT ;  /* 0x036000001900780b */ /* 0x000fe20003f2e200 */
[----:B0-----:R-:W-:-:S08]  /*09d0*/  DFMA R40, R18, -R10, 1 ;  /* 0x3ff000001228742b */ /* 0x001fd0000000080a */
[----:B------:R-:W-:-:S08]  /*09e0*/  DFMA R40, R40, R40, R40 ;  /* 0x000000282828722b */ /* 0x000fd00000000028 */
[----:B------:R-:W-:-:S08]  /*09f0*/  DFMA R40, R18, R40, R18 ;  /* 0x000000281228722b */ /* 0x000fd00000000012 */
[----:B------:R-:W-:-:S08]  /*0a00*/  DFMA R18, R40, -R10, 1 ;  /* 0x3ff000002812742b */ /* 0x000fd0000000080a */
[----:B------:R-:W-:-:S08]  /*0a10*/  DFMA R18, R40, R18, R40 ;  /* 0x000000122812722b */ /* 0x000fd00000000028 */
[----:B------:R-:W-:-:S08]  /*0a20*/  DMUL R14, R18, R24 ;  /* 0x00000018120e7228 */ /* 0x000fd00000000000 */
[----:B------:R-:W-:-:S08]  /*0a30*/  DFMA R10, R14, -R10, R24 ;  /* 0x8000000a0e0a722b */ /* 0x000fd00000000018 */
[----:B------:R-:W-:-:S10]  /*0a40*/  DFMA R10, R18, R10, R14 ;  /* 0x0000000a120a722b */ /* 0x000fd4000000000e */
[----:B------:R-:W-:-:S05]  /*0a50*/  FFMA R8, RZ, UR5, R11 ;  /* 0x00000005ff087c23 */ /* 0x000fca000800000b */
[----:B------:R-:W-:Y:S01]  /*0a60*/  FSETP.GT.AND P0, PT, |R8|, 1.469367938527859385e-39, PT ;  /* 0x001000000800780b */ /* 0x000fe20003f04200 */
[----:B--2---:R-:W-:-:S12]  /*0a70*/  DFMA R20, R20, R22, R12 ;  /* 0x000000161414722b */ /* 0x004fd8000000000c */
[----:B------:R-:W-:Y:S05]  /*0a80*/  @P0 BRA P1, `(.L_x_112) ;  /* 0x0000000000200947 */ /* 0x000fea0000800000 */
[----:B------:R-:W0:Y:S01]  /*0a90*/  LDCU.64 UR8, c[0x3][URZ] ;  /* 0x00c00000ff0877ac */ /* 0x000e220008000a00 */
[----:B------:R-:W-:Y:S01]  /*0aa0*/  MOV R12, R24 ;  /* 0x00000018000c7202 */ /* 0x000fe20000000f00 */
[----:B------:R-:W-:Y:S01]  /*0ab0*/  IMAD.MOV.U32 R11, RZ, RZ, R25 ;  /* 0x000000ffff0b7224 */ /* 0x000fe200078e0019 */
[----:B------:R-:W-:Y:S01]  /*0ac0*/  MOV R8, 0xb00 ;  /* 0x00000b0000087802 */ /* 0x000fe20000000f00 */
[----:B0-----:R-:W-:Y:S02]  /*0ad0*/  IMAD.U32 R10, RZ, RZ, UR8 ;  /* 0x00000008ff0a7e24 */ /* 0x001fe4000f8e00ff */
[----:B------:R-:W-:-:S07]  /*0ae0*/  IMAD.U32 R9, RZ, RZ, UR9 ;  /* 0x00000009ff097e24 */ /* 0x000fce000f8e00ff */
[----:B------:R-:W-:Y:S05]  /*0af0*/  CALL.REL.NOINC `($__internal_6_$__cuda_sm20_div_rn_f64_full) ;  /* 0x0000000c000c7944 */ /* 0x000fea0003c00000 */
[----:B------:R-:W-:-:S07]  /*0b00*/  IMAD.MOV.U32 R11, RZ, RZ, R9 ;  /* 0x000000ffff0b7224 */ /* 0x000fce00078e0009 */
.L_x_112:
[----:B------:R-:W-:Y:S05]  /*0b10*/  BSYNC.RECONVERGENT B0 ;  /* 0x0000000000007941 */ /* 0x000fea0003800200 */
.L_x_111:
[----:B------:R-:W0:Y:S01]  /*0b20*/  MUFU.RCP64H R9, R39 ;  /* 0x0000002700097308 */ /* 0x000e220000001800 */
[----:B------:R-:W-:Y:S01]  /*0b30*/  MOV R8, 0x1 ;  /* 0x0000000100087802 */ /* 0x000fe20000000f00 */
        /* <DEDUP_REMOVED lines=22> */
.L_x_114:
[----:B------:R-:W-:Y:S05]  /*0ca0*/  BSYNC.RECONVERGENT B0 ;  /* 0x0000000000007941 */ /* 0x000fea0003800200 */
.L_x_113:
[----:B------:R-:W-:Y:S01]  /*0cb0*/  DADD R14, R14, R8 ;  /* 0x000000000e0e7229 */ /* 0x000fe20000000008 */
[----:B------:R-:W-:-:S07]  /*0cc0*/  ISETP.NE.AND P0, PT, R5, 0x8, PT ;  /* 0x000000080500780c */ /* 0x000fce0003f05270 */
[----:B------:R-:W-:-:S08]  /*0cd0*/  DADD R14, R14, -R2 ;  /* 0x000000000e0e7229 */ /* 0x000fd00000000802 */
[----:B------:R-:W-:-:S07]  /*0ce0*/  DFMA R14, -R16, R14, R20 ;  /* 0x0000000e100e722b */ /* 0x000fce0000000114 */
[----:B------:R0:W-:Y:S01]  /*0cf0*/  STG.E.64 desc[UR6][R26.64+-0x8], R14 ;  /* 0xfffff80e1a007986 */ /* 0x0001e2000c101b06 */
[----:B------:R-:W-:Y:S05]  /*0d00*/  @!P0 BRA `(.L_x_115) ;  /* 0x0000000800788947 */ /* 0x000fea0003800000 */
[----:B------:R-:W-:Y:S01]  /*0d10*/  IADD3 R12, P0, PT, R34, 0x1000000, RZ ;  /* 0x01000000220c7810 */ /* 0x000fe20007f1e0ff */
[----:B------:R-:W1:Y:S04]  /*0d20*/  LDC.64 R8, c[0x3][RZ] ;  /* 0x00c00000ff087b82 */ /* 0x000e680000000a00 */
[----:B------:R-:W-:Y:S01]  /*0d30*/  IMAD.X R13, RZ, RZ, R35, P0 ;  /* 0x000000ffff0d7224 */ /* 0x000fe200000e0623 */
[----:B0-----:R-:W1:Y:S03]  /*0d40*/  MUFU.RCP64H R15, UR5 ;  /* 0x00000005000f7d08 */ /* 0x001e660008001800 */
[----:B------:R-:W0:Y:S01]  /*0d50*/  LDC.64 R40, c[0x3][R0] ;  /* 0x00c0000000287b82 */ /* 0x000e220000000a00 */
[----:B------:R-:W2:Y:S04]  /*0d60*/  LDG.E.64 R18, desc[UR6][R12.64+-0x5e0ee0] ;  /* 0xa1f120060c127981 */ /* 0x000ea8000c1e1b00 */
[----:B------:R-:W3:Y:S04]  /*0d70*/  LDG.E.64 R10, desc[UR6][R12.64+-0x5e0ee8] ;  /* 0xa1f118060c0a7981 */ /* 0x000ee8000c1e1b00 */
[----:B------:R4:W5:Y:S01]  /*0d80*/  LDG.E.64 R16, desc[UR6][R12.64+-0x5e0ec8] ;  /* 0xa1f138060c107981 */ /* 0x000962000c1e1b00 */
[----:B------:R-:W-:Y:S01]  /*0d90*/  IMAD.MOV.U32 R14, RZ, RZ, 0x1 ;  /* 0x00000001ff0e7424 */ /* 0x000fe200078e00ff */
[----:B------:R-:W-:Y:S05]  /*0da0*/  BSSY.RECONVERGENT B0, `(.L_x_116) ;  /* 0x000001d000007945 */ /* 0x000fea0003800200 */
[----:B-1----:R-:W-:-:S08]  /*0db0*/  DFMA R20, R14, -R8, 1 ;  /* 0x3ff000000e14742b */ /* 0x002fd00000000808 */
[----:B------:R-:W-:Y:S01]  /*0dc0*/  DFMA R20, R20, R20, R20 ;  /* 0x000000141414722b */ /* 0x000fe20000000014 */
[----:B0-----:R-:W2:Y:S07]  /*0dd0*/  I2F.F64 R24, R41 ;  /* 0x0000002900187312 */ /* 0x001eae0000201c00 */
[----:B------:R-:W-:Y:S01]  /*0de0*/  DFMA R20, R14, R20, R14 ;  /* 0x000000140e14722b */ /* 0x000fe2000000000e */
[----:B------:R-:W3:Y:S07]  /*0df0*/  I2F.F64 R22, R40 ;  /* 0x0000002800167312 */ /* 0x000eee0000201c00 */
[----:B----4-:R-:W-:-:S08]  /*0e00*/  DFMA R12, R20, -R8, 1 ;  /* 0x3ff00000140c742b */ /* 0x010fd00000000808 */
[----:B------:R-:W-:Y:S01]  /*0e10*/  DFMA R14, R20, R12, R20 ;  /* 0x0000000c140e722b */ /* 0x000fe20000000014 */
[----:B------:R-:W5:Y:S01]  /*0e20*/  LDC.64 R20, c[0x3][R4] ;  /* 0x00c0000004147b82 */ /* 0x000f620000000a00 */
[----:B--2---:R-:W-:-:S08]  /*0e30*/  DMUL R38, R24, R18 ;  /* 0x0000001218267228 */ /* 0x004fd00000000000 */
[-C--:B---3--:R-:W-:Y:S02]  /*0e40*/  DFMA R38, R22, R10.reuse, R38 ;  /* 0x0000000a1626722b */ /* 0x088fe40000000026 */
[----:B------:R-:W-:Y:S02]  /*0e50*/  DMUL R10, R10, R10 ;  /* 0x0000000a0a0a7228 */ /* 0x000fe40000000000 */
[----:B-----5:R-:W-:-:S04]  /*0e60*/  DMUL R16, R16, R20 ;  /* 0x0000001410107228 */ /* 0x020fc80000000000 */
        /* <DEDUP_REMOVED lines=15> */
[----:B------:R-:W-:-:S07]  /*0f60*/  MOV R8, R10 ;  /* 0x0000000a00087202 */ /* 0x000fce0000000f00 */
.L_x_117:
[----:B------:R-:W-:Y:S05]  /*0f70*/  BSYNC.RECONVERGENT B0 ;  /* 0x0000000000007941 */ /* 0x000fea0003800200 */
.L_x_116:
        /* <DEDUP_REMOVED lines=24> */
.L_x_119:
[----:B------:R-:W-:Y:S05]  /*1100*/  BSYNC.RECONVERGENT B0 ;  /* 0x0000000000007941 */ /* 0x000fea0003800200 */
.L_x_118:
        /* <DEDUP_REMOVED lines=23> */
.L_x_121:
[----:B------:R-:W-:Y:S05]  /*1280*/  BSYNC.RECONVERGENT B0 ;  /* 0x0000000000007941 */ /* 0x000fea0003800200 */
.L_x_120:
[----:B------:R-:W2:Y:S01]  /*1290*/  LDG.E.64 R12, desc[UR6][R26.64+-0xcf48] ;  /* 0xff30b8061a0c7981 */ /* 0x000ea2000c1e1b00 */
[----:B------:R-:W0:Y:S01]  /*12a0*/  LDC.64 R10, c[0x3][RZ] ;  /* 0x00c00000ff0a7b82 */ /* 0x000e220000000a00 */
[----:B------:R-:W0:Y:S01]  /*12b0*/  MUFU.RCP64H R19, UR5 ;  /* 0x0000000500137d08 */ /* 0x000e220008001800 */
[----:B------:R-:W-:Y:S01]  /*12c0*/  MOV R18, 0x1 ;  /* 0x0000000100127802 */ /* 0x000fe20000000f00 */
        /* <DEDUP_REMOVED lines=19> */
[----:B------:R-:W-:Y:S01]  /*1400*/  IMAD.MOV.U32 R12, RZ, RZ, R22 ;  /* 0x000000ffff0c7224 */ /* 0x000fe200078e0016 */
[----:B------:R-:W-:Y:S02]  /*1410*/  MOV R11, R23 ;  /* 0x00000017000b7202 */ /* 0x000fe40000000f00 */
[----:B------:R-:W-:Y:S01]  /*1420*/  MOV R8, 0x1460 ;  /* 0x0000146000087802 */ /* 0x000fe20000000f00 */
[----:B0-----:R-:W-:Y:S02]  /*1430*/  IMAD.U32 R10, RZ, RZ, UR8 ;  /* 0x00000008ff0a7e24 */ /* 0x001fe4000f8e00ff */
[----:B------:R-:W-:-:S07]  /*1440*/  IMAD.U32 R9, RZ, RZ, UR9 ;  /* 0x00000009ff097e24 */ /* 0x000fce000f8e00ff */
[----:B------:R-:W-:Y:S05]  /*1450*/  CALL.REL.NOINC `($__internal_6_$__cuda_sm20_div_rn_f64_full) ;  /* 0x0000000000b47944 */ /* 0x000fea0003c00000 */
[----:B------:R-:W-:-:S07]  /*1460*/  IMAD.MOV.U32 R11, RZ, RZ, R9 ;  /* 0x000000ffff0b7224 */ /* 0x000fce00078e0009 */
.L_x_123:
[----:B------:R-:W-:Y:S05]  /*1470*/  BSYNC.RECONVERGENT B0 ;  /* 0x0000000000007941 */ /* 0x000fea0003800200 */
.L_x_122:
        /* <DEDUP_REMOVED lines=24> */
.L_x_125:
[----:B------:R-:W-:Y:S05]  /*1600*/  BSYNC.RECONVERGENT B0 ;  /* 0x0000000000007941 */ /* 0x000fea0003800200 */
.L_x_124:
[----:B------:R-:W-:Y:S01]  /*1610*/  DADD R18, R18, R8 ;  /* 0x0000000012127229 */ /* 0x000fe20000000008 */
[----:B------:R-:W-:-:S04]  /*1620*/  IADD3 R8, P0, PT, R34, 0x1000000, RZ ;  /* 0x0100000022087810 */ /* 0x000fc80007f1e0ff */
[----:B------:R-:W-:-:S03]  /*1630*/  IADD3.X R9, PT, PT, RZ, R35, RZ, P0, !PT ;  /* 0x00000023ff097210 */ /* 0x000fc600007fe4ff */
[----:B------:R-:W-:-:S08]  /*1640*/  DADD R18, R18, -R2 ;  /* 0x0000000012127229 */ /* 0x000fd00000000802 */
[----:B------:R-:W-:-:S07]  /*1650*/  DFMA R16, -R20, R18, R16 ;  /* 0x000000121410722b */ /* 0x000fce0000000110 */
[----:B------:R0:W-:Y:S04]  /*1660*/  STG.E.64 desc[UR6][R26.64], R16 ;  /* 0x000000101a007986 */ /* 0x0001e8000c101b06 */
[----:B------:R0:W5:Y:S04]  /*1670*/  LDG.E.64 R10, desc[UR6][R8.64+-0x5e0ec8] ;  /* 0xa1f13806080a7981 */ /* 0x000168000c1e1b00 */
[----:B------:R0:W5:Y:S01]  /*1680*/  LDG.E.64 R12, desc[UR6][R8.64+-0x5e0ee8] ;  /* 0xa1f11806080c7981 */ /* 0x000162000c1e1b00 */
[----:B------:R-:W-:Y:S01]  /*1690*/  IADD3 R38, P0, PT, R26, 0x10, RZ ;  /* 0x000000101a267810 */ /* 0x000fe20007f1e0ff */
[----:B------:R-:W-:Y:S01]  /*16a0*/  VIADD R5, R5, 0x2 ;  /* 0x0000000205057836 */ /* 0x000fe20000000000 */
[----:B------:R-:W-:Y:S01]  /*16b0*/  IADD3 R4, PT, PT, R4, 0x10, RZ ;  /* 0x0000001004047810 */ /* 0x000fe20007ffe0ff */
[----:B------:R-:W-:-:S02]  /*16c0*/  VIADD R0, R0, 0x10 ;  /* 0x0000001000007836 */ /* 0x000fc40000000000 */
[----:B------:R-:W-:Y:S01]  /*16d0*/  IMAD.X R39, RZ, RZ, R27, P0 ;  /* 0x000000ffff277224 */ /* 0x000fe200000e061b */
[----:B------:R-:W-:Y:S07]  /*16e0*/  BRA `(.L_x_126) ;  /* 0xffffffec00307947 */ /* 0x000fee000383ffff */
.L_x_115:
[----:B------:R-:W-:-:S05]  /*16f0*/  IMAD R6, R7, UR4, R6 ;  /* 0x0000000407067c24 */ /* 0x000fca000f8e0206 */
[----:B------:R-:W-:-:S13]  /*1700*/  ISETP.GE.AND P0, PT, R6, 0xc9, PT ;  /* 0x000000c90600780c */ /* 0x000fda0003f06270 */
[----:B------:R-:W-:Y:S05]  /*1710*/  @!P0 BRA `(.L_x_127) ;  /* 0xffffffe8006c8947 */ /* 0x000fea000383ffff */
[----:B------:R-:W-:Y:S05]  /*1720*/  EXIT ;  /* 0x000000000000794d */ /* 0x000fea0003800000 */
        .weak           $__internal_6_$__cuda_sm20_div_rn_f64_full
        .type           $__internal_6_$__cuda_sm20_div_rn_f64_full,@function
        .size           $__internal_6_$__cuda_sm20_div_rn_f64_full,(.L_x_222 - $__internal_6_$__cuda_sm20_div_rn_f64_full)
$__internal_6_$__cuda_sm20_div_rn_f64_full:
[C---:B------:R-:W-:Y:S01]  /*1730*/  FSETP.GEU.AND P0, PT, |R9|.reuse, 1.469367938527859385e-39, PT ;  /* 0x001000000900780b */ /* 0x040fe20003f0e200 */
[--C-:B------:R-:W-:Y:S01]  /*1740*/  IMAD.MOV.U32 R40, RZ, RZ, R10.reuse ;  /* 0x000000ffff287224 */ /* 0x100fe200078e000a */
[----:B------:R-:W-:Y:S01]  /*1750*/  LOP3.LUT R13, R9, 0x800fffff, RZ, 0xc0, !PT ;  /* 0x800fffff090d7812 */ /* 0x000fe200078ec0ff */
[----:B------:R-:W-:Y:S01]  /*1760*/  IMAD.MOV.U32 R41, RZ, RZ, R9 ;  /* 0x000000ffff297224 */ /* 0x000fe200078e0009 */
[----:B------:R-:W-:Y:S01]  /*1770*/  MOV R46, R12 ;  /* 0x0000000c002e7202 */ /* 0x000fe20000000f00 */
[----:B------:R-:W-:Y:S01]  /*1780*/  IMAD.MOV.U32 R42, RZ, RZ, R10 ;  /* 0x000000ffff2a7224 */ /* 0x000fe200078e000a */
[----:B------:R-:W-:Y:S01]  /*1790*/  LOP3.LUT R43, R13, 0x3ff00000, RZ, 0xfc, !PT ;  /* 0x3ff000000d2b7812 */ /* 0x000fe200078efcff */
[----:B------:R-:W-:Y:S01]  /*17a0*/  IMAD.MOV.U32 R47, RZ, RZ, R11 ;  /* 0x000000ffff2f7224 */ /* 0x000fe200078e000b */
[----:B------:R-:W-:Y:S01]  /*17b0*/  LOP3.LUT R11, R9, 0x7ff00000, RZ, 0xc0, !PT ;  /* 0x7ff00000090b7812 */ /* 0x000fe200078ec0ff */
[----:B------:R-:W-:Y:S01]  /*17c0*/  IMAD.MOV.U32 R44, RZ, RZ, 0x1 ;  /* 0x00000001ff2c7424 */ /* 0x000fe200078e00ff */
[----:B------:R-:W-:Y:S01]  /*17d0*/  BSSY.RECONVERGENT B1, `(.L_x_128) ;  /* 0x0000056000017945 */ /* 0x000fe20003800200 */
[----:B------:R-:W-:Y:S01]  /*17e0*/  IMAD.MOV.U32 R9, RZ, RZ, 0x1ca00000 ;  /* 0x1ca00000ff097424 */ /* 0x000fe200078e00ff */
[C---:B------:R-:W-:Y:S01]  /*17f0*/  FSETP.GEU.AND P2, PT, |R47|.reuse, 1.469367938527859385e-39, PT ;  /* 0x001000002f00780b */ /* 0x040fe20003f4e200 */
[----:B------:R-:W-:Y:S01]  /*1800*/  @!P0 DMUL R42, R40, 8.98846567431157953865e+307 ;  /* 0x7fe00000282a8828 */ /* 0x000fe20000000000 */
[----:B------:R-:W-:-:S04]  /*1810*/  LOP3.LUT R10, R47, 0x7ff00000, RZ, 0xc0, !PT ;  /* 0x7ff000002f0a7812 */ /* 0x000fc800078ec0ff */
[----:B------:R-:W-:Y:S01]  /*1820*/  ISETP.GE.U32.AND P1, PT, R10, R11, PT ;  /* 0x0000000b0a00720c */ /* 0x000fe20003f26070 */
[----:B------:R-:W0:Y:S03]  /*1830*/  MUFU.RCP64H R45, R43 ;  /* 0x0000002b002d7308 */ /* 0x000e260000001800 */
[----:B------:R-:W-:Y:S02]  /*1840*/  SEL R12, R9, 0x63400000, !P1 ;  /* 0x63400000090c7807 */ /* 0x000fe40004800000 */
[----:B------:R-:W-:Y:S02]  /*1850*/  @!P0 LOP3.LUT R11, R43, 0x7ff00000, RZ, 0xc0, !PT ;  /* 0x7ff000002b0b8812 */ /* 0x000fe400078ec0ff */
[----:B------:R-:W-:-:S04]  /*1860*/  @!P2 LOP3.LUT R13, R41, 0x7ff00000, RZ, 0xc0, !PT ;  /* 0x7ff00000290da812 */ /* 0x000fc800078ec0ff */
[----:B------:R-:W-:-:S04]  /*1870*/  @!P2 ISETP.GE.U32.AND P3, PT, R10, R13, PT ;  /* 0x0000000d0a00a20c */ /* 0x000fc80003f66070 */
[----:B------:R-:W-:Y:S01]  /*1880*/  @!P2 SEL R13, R9, 0x63400000, !P3 ;  /* 0x63400000090da807 */ /* 0x000fe20005800000 */
[----:B0-----:R-:W-:-:S03]  /*1890*/  DFMA R48, R44, -R42, 1 ;  /* 0x3ff000002c30742b */ /* 0x001fc6000000082a */
[----:B------:R-:W-:-:S04]  /*18a0*/  @!P2 LOP3.LUT R13, R13, 0x80000000, R47, 0xf8, !PT ;  /* 0x800000000d0da812 */ /* 0x000fc800078ef82f */
[----:B------:R-:W-:Y:S01]  /*18b0*/  @!P2 LOP3.LUT R13, R13, 0x100000, RZ, 0xfc, !PT ;  /* 0x001000000d0da812 */ /* 0x000fe200078efcff */
[----:B------:R-:W-:-:S08]  /*18c0*/  DFMA R48, R48, R48, R48 ;  /* 0x000000303030722b */ /* 0x000fd00000000030 */
[----:B------:R-:W-:Y:S01]  /*18d0*/  DFMA R44, R44, R48, R44 ;  /* 0x000000302c2c722b */ /* 0x000fe2000000002c */
[----:B------:R-:W-:Y:S01]  /*18e0*/  LOP3.LUT R49, R12, 0x800fffff, R47, 0xf8, !PT ;  /* 0x800fffff0c317812 */ /* 0x000fe200078ef82f */
[----:B------:R-:W-:Y:S01]  /*18f0*/  @!P2 IMAD.MOV.U32 R12, RZ, RZ, RZ ;  /* 0x000000ffff0ca224 */ /* 0x000fe200078e00ff */
[----:B------:R-:W-:-:S05]  /*1900*/  MOV R48, R46 ;  /* 0x0000002e00307202 */ /* 0x000fca0000000f00 */
[----:B------:R-:W-:Y:S02]  /*1910*/  DFMA R50, R44, -R42, 1 ;  /* 0x3ff000002c32742b */ /* 0x000fe4000000082a */
[----:B------:R-:W-:-:S06]  /*1920*/  @!P2 DFMA R48, R48, 2, -R12 ;  /* 0x400000003030a82b */ /* 0x000fcc000000080c */
[----:B------:R-:W-:-:S08]  /*1930*/  DFMA R50, R44, R50, R44 ;  /* 0x000000322c32722b */ /* 0x000fd0000000002c */
[----:B------:R-:W-:-:S08]  /*1940*/  DMUL R12, R50, R48 ;  /* 0x00000030320c7228 */ /* 0x000fd00000000000 */
[----:B------:R-:W-:-:S08]  /*1950*/  DFMA R44, R12, -R42, R48 ;  /* 0x8000002a0c2c722b */ /* 0x000fd00000000030 */
[----:B------:R-:W-:Y:S01]  /*1960*/  DFMA R44, R50, R44, R12 ;  /* 0x0000002c322c722b */ /* 0x000fe2000000000c */
[----:B------:R-:W-:Y:S01]  /*1970*/  IMAD.MOV.U32 R12, RZ, RZ, R10 ;  /* 0x000000ffff0c7224 */ /* 0x000fe200078e000a */
[----:B------:R-:W-:-:S05]  /*1980*/  @!P2 LOP3.LUT R12, R49, 0x7ff00000, RZ, 0xc0, !PT ;  /* 0x7ff00000310ca812 */ /* 0x000fca00078ec0ff */
[----:B------:R-:W-:-:S05]  /*1990*/  VIADD R13, R12, 0xffffffff ;  /* 0xffffffff0c0d7836 */ /* 0x000fca0000000000 */
[----:B------:R-:W-:Y:S02]  /*19a0*/  ISETP.GT.U32.AND P0, PT, R13, 0x7feffffe, PT ;  /* 0x7feffffe0d00780c */ /* 0x000fe40003f04070 */
[----:B------:R-:W-:-:S04]  /*19b0*/  IADD3 R13, PT, PT, R11, -0x1, RZ ;  /* 0xffffffff0b0d7810 */ /* 0x000fc80007ffe0ff */
[----:B------:R-:W-:-:S13]  /*19c0*/  ISETP.GT.U32.OR P0, PT, R13, 0x7feffffe, P0 ;  /* 0x7feffffe0d00780c */ /* 0x000fda0000704470 */
[----:B------:R-:W-:Y:S05]  /*19d0*/  @P0 BRA `(.L_x_129) ;  /* 0x0000000000740947 */ /* 0x000fea0003800000 */
[----:B------:R-:W-:-:S04]  /*19e0*/  LOP3.LUT R11, R41, 0x7ff00000, RZ, 0xc0, !PT ;  /* 0x7ff00000290b7812 */ /* 0x000fc800078ec0ff */
[CC--:B------:R-:W-:Y:S02]  /*19f0*/  VIADDMNMX R12, R10.reuse, -R11.reuse, 0xb9600000, !PT ;  /* 0xb96000000a0c7446 */ /* 0x0c0fe4000780090b */
[----:B------:R-:W-:Y:S01]  /*1a00*/  ISETP.GE.U32.AND P0, PT, R10, R11, PT ;  /* 0x0000000b0a00720c */ /* 0x000fe20003f06070 */
[----:B------:R-:W-:Y:S01]  /*1a10*/  IMAD.MOV.U32 R10, RZ, RZ, RZ ;  /* 0x000000ffff0a7224 */ /* 0x000fe200078e00ff */
[----:B------:R-:W-:Y:S02]  /*1a20*/  VIMNMX R12, PT, PT, R12, 0x46a00000, PT ;  /* 0x46a000000c0c7848 */ /* 0x000fe40003fe0100 */
[----:B------:R-:W-:-:S05]  /*1a30*/  SEL R9, R9, 0x63400000, !P0 ;  /* 0x6340000009097807 */ /* 0x000fca0004000000 */
[----:B------:R-:W-:-:S04]  /*1a40*/  IMAD.IADD R9, R12, 0x1, -R9 ;  /* 0x000000010c097824 */ /* 0x000fc800078e0a09 */
[----:B------:R-:W-:-:S06]  /*1a50*/  VIADD R11, R9, 0x7fe00000 ;  /* 0x7fe00000090b7836 */ /* 0x000fcc0000000000 */
[----:B------:R-:W-:-:S10]  /*1a60*/  DMUL R50, R44, R10 ;  /* 0x0000000a2c327228 */ /* 0x000fd40000000000 */
[----:B------:R-:W-:-:S13]  /*1a70*/  FSETP.GTU.AND P0, PT, |R51|, 1.469367938527859385e-39, PT ;  /* 0x001000003300780b */ /* 0x000fda0003f0c200 */
[----:B------:R-:W-:Y:S05]  /*1a80*/  @P0 BRA `(.L_x_130) ;  /* 0x0000000000a80947 */ /* 0x000fea0003800000 */
[----:B------:R-:W-:Y:S01]  /*1a90*/  DFMA R42, R44, -R42, R48 ;  /* 0x8000002a2c2a722b */ /* 0x000fe20000000030 */
[----:B------:R-:W-:-:S09]  /*1aa0*/  MOV R12, RZ ;  /* 0x000000ff000c7202 */ /* 0x000fd20000000f00 */
[C---:B------:R-:W-:Y:S02]  /*1ab0*/  FSETP.NEU.AND P0, PT, R43.reuse, RZ, PT ;  /* 0x000000ff2b00720b */ /* 0x040fe40003f0d000 */
[----:B------:R-:W-:-:S04]  /*1ac0*/  LOP3.LUT R10, R43, 0x80000000, R41, 0x48, !PT ;  /* 0x800000002b0a7812 */ /* 0x000fc800078e4829 */
[----:B------:R-:W-:-:S07]  /*1ad0*/  LOP3.LUT R13, R10, R11, RZ, 0xfc, !PT ;  /* 0x0000000b0a0d7212 */ /* 0x000fce00078efcff */
[----:B------:R-:W-:Y:S05]  /*1ae0*/  @!P0 BRA `(.L_x_130) ;  /* 0x0000000000908947 */ /* 0x000fea0003800000 */
[----:B------:R-:W-:Y:S01]  /*1af0*/  IMAD.MOV R41, RZ, RZ, -R9 ;  /* 0x000000ffff297224 */ /* 0x000fe200078e0a09 */
[----:B------:R-:W-:Y:S01]  /*1b00*/  DMUL.RP R12, R44, R12 ;  /* 0x0000000c2c0c7228 */ /* 0x000fe20000008000 */
[----:B------:R-:W-:Y:S01]  /*1b10*/  IMAD.MOV.U32 R40, RZ, RZ, RZ ;  /* 0x000000ffff287224 */ /* 0x000fe200078e00ff */
[----:B------:R-:W-:-:S05]  /*1b20*/  IADD3 R9, PT, PT, -R9, -0x43300000, RZ ;  /* 0xbcd0000009097810 */ /* 0x000fca0007ffe1ff */
[----:B------:R-:W-:-:S03]  /*1b30*/  DFMA R40, R50, -R40, R44 ;  /* 0x800000283228722b */ /* 0x000fc6000000002c */
[----:B------:R-:W-:-:S07]  /*1b40*/  LOP3.LUT R10, R13, R10, RZ, 0x3c, !PT ;  /* 0x0000000a0d0a7212 */ /* 0x000fce00078e3cff */
[----:B------:R-:W-:-:S04]  /*1b50*/  FSETP.NEU.AND P0, PT, |R41|, R9, PT ;  /* 0x000000092900720b */ /* 0x000fc80003f0d200 */
[----:B------:R-:W-:Y:S02]  /*1b60*/  FSEL R12, R12, R50, !P0 ;  /* 0x000000320c0c7208 */ /* 0x000fe40004000000 */
[----:B------:R-:W-:-:S03]  /*1b70*/  FSEL R13, R10, R51, !P0 ;  /* 0x000000330a0d7208 */ /* 0x000fc60004000000 */
[----:B------:R-:W-:Y:S01]  /*1b80*/  IMAD.MOV.U32 R50, RZ, RZ, R12 ;  /* 0x000000ffff327224 */ /* 0x000fe200078e000c */
[----:B------:R-:W-:Y:S01]  /*1b90*/  MOV R51, R13 ;  /* 0x0000000d00337202 */ /* 0x000fe20000000f00 */
[----:B------:R-:W-:Y:S06]  /*1ba0*/  BRA `(.L_x_130) ;  /* 0x0000000000607947 */ /* 0x000fec0003800000 */
.L_x_129:
        /* <DEDUP_REMOVED lines=17> */
.L_x_132:
[----:B------:R-:W-:Y:S01]  /*1cc0*/  LOP3.LUT R9, R41, 0x80000, RZ, 0xfc, !PT ;  /* 0x0008000029097812 */ /* 0x000fe200078efcff */
[----:B------:R-:W-:-:S03]  /*1cd0*/  IMAD.MOV.U32 R50, RZ, RZ, R40 ;  /* 0x000000ffff327224 */ /* 0x000fc600078e0028 */
[----:B------:R-:W-:Y:S01]  /*1ce0*/  MOV R51, R9 ;  /* 0x0000000900337202 */ /* 0x000fe20000000f00 */
[----:B------:R-:W-:Y:S06]  /*1cf0*/  BRA `(.L_x_130) ;  /* 0x00000000000c7947 */ /* 0x000fec0003800000 */
.L_x_131:
[----:B------:R-:W-:Y:S01]  /*1d00*/  LOP3.LUT R9, R47, 0x80000, RZ, 0xfc, !PT ;  /* 0x000800002f097812 */ /* 0x000fe200078efcff */
[----:B------:R-:W-:-:S04]  /*1d10*/  IMAD.MOV.U32 R50, RZ, RZ, R46 ;  /* 0x000000ffff327224 */ /* 0x000fc800078e002e */
[----:B------:R-:W-:-:S07]  /*1d20*/  IMAD.MOV.U32 R51, RZ, RZ, R9 ;  /* 0x000000ffff337224 */ /* 0x000fce00078e0009 */
.L_x_130:
[----:B------:R-:W-:Y:S05]  /*1d30*/  BSYNC.RECONVERGENT B1 ;  /* 0x0000000000017941 */ /* 0x000fea0003800200 */
.L_x_128:
[----:B------:R-:W-:Y:S01]  /*1d40*/  IMAD.MOV.U32 R12, RZ, RZ, R8 ;  /* 0x000000ffff0c7224 */ /* 0x000fe200078e0008 */
[----:B------:R-:W-:Y:S01]  /*1d50*/  MOV R9, R51 ;  /* 0x0000003300097202 */ /* 0x000fe20000000f00 */
[----:B------:R-:W-:Y:S02]  /*1d60*/  IMAD.MOV.U32 R13, RZ, RZ, 0x0 ;  /* 0x00000000ff0d7424 */ /* 0x000fe400078e00ff */
[----:B------:R-:W-:Y:S02]  /*1d70*/  IMAD.MOV.U32 R10, RZ, RZ, R50 ;  /* 0x000000ffff0a7224 */ /* 0x000fe400078e0032 */
[----:B------:R-:W-:Y:S05]  /*1d80*/  RET.REL.NODEC R12 `(_Z14MovingBoundaryP9attribute) ;  /* 0xffffffe00c9c7950 */ /* 0x000fea0003c3ffff */
.L_x_133:
        /* <DEDUP_REMOVED lines=15> */
.L_x_222:


//--------------------- .text._Z7PhysicsP9attribute --------------------------
	.section	.text._Z7PhysicsP9attribute,"ax",@progbits
	.align	128
        .global         _Z7PhysicsP9attribute
        .type           _Z7PhysicsP9attribute,@function
        .size           _Z7PhysicsP9attribute,(.L_x_223 - _Z7PhysicsP9attribute)
        .other          _Z7PhysicsP9attribute,@"STO_CUDA_ENTRY STV_DEFAULT"
_Z7PhysicsP9attribute:
.text._Z7PhysicsP9attribute:
[----:B------:R-:W-:Y:S01]  /*0000*/  LDC R1, c[0x0][0x37c] ;  /* 0x0000df00ff017b82 */ /* 0x000fe20000000800 */
[----:B------:R-:W0:Y:S07]  /*0010*/  S2R R0, SR_TID.X ;  /* 0x0000000000007919 */ /* 0x000e2e0000002100 */
[----:B------:R-:W0:Y:S08]  /*0020*/  S2UR UR4, SR_CTAID.X ;  /* 0x00000000000479c3 */ /* 0x000e300000002500 */
[----:B------:R-:W0:Y:S02]  /*0030*/  LDC R37, c[0x0][0x360] ;  /* 0x0000d800ff257b82 */ /* 0x000e240000000800 */
[----:B0-----:R-:W-:-:S05]  /*0040*/  IMAD R0, R37, UR4, R0 ;  /* 0x0000000425007c24 */ /* 0x001fca000f8e0200 */
[----:B------:R-:W-:-:S13]  /*0050*/  ISETP.GT.AND P0, PT, R0, 0x9dd0, PT ;  /* 0x00009dd00000780c */ /* 0x000fda0003f04270 */
[----:B------:R-:W-:Y:S05]  /*0060*/  @P0 EXIT ;  /* 0x000000000000094d */ /* 0x000fea0003800000 */
[----:B------:R-:W0:Y:S01]  /*0070*/  LDCU.128 UR8, c[0x3][0x80] ;  /* 0x00c01000ff0877ac */ /* 0x000e220008000c00 */
[----:B------:R-:W1:Y:S01]  /*0080*/  LDCU.64 UR4, c[0x3][0x68] ;  /* 0x00c00d00ff0477ac */ /* 0x000e620008000a00 */
[----:B------:R-:W2:Y:S01]  /*0090*/  LDCU.64 UR6, c[0x3][0x78] ;  /* 0x00c00f00ff0677ac */ /* 0x000ea20008000a00 */
[----:B0-----:R-:W0:Y:S08]  /*00a0*/  I2F.F64 R6, UR8 ;  /* 0x0000000800067d12 */ /* 0x001e300008201c00 */
[----:B------:R-:W3:Y:S01]  /*00b0*/  I2F.F64 R8, UR9 ;  /* 0x0000000900087d12 */ /* 0x000ee20008201c00 */
[----:B------:R-:W4:Y:S07]  /*00c0*/  LDCU.64 UR8, c[0x3][0x98] ;  /* 0x00c01300ff0877ac */ /* 0x000f2e0008000a00 */
[----:B-1----:R-:W1:Y:S01]  /*00d0*/  I2F.F64 R14, UR4 ;  /* 0x00000004000e7d12 */ /* 0x002e620008201c00 */
[----:B------:R-:W5:Y:S07]  /*00e0*/  LDCU UR4, c[0x0][0x370] ;  /* 0x00006e00ff0477ac */ /* 0x000f6e0008000800 */
[----:B------:R-:W0:Y:S08]  /*00f0*/  I2F.F64 R10, UR10 ;  /* 0x0000000a000a7d12 */ /* 0x000e300008201c00 */
[----:B----4-:R-:W4:Y:S01]  /*0100*/  I2F.F64 R22, UR8 ;  /* 0x0000000800167d12 */ /* 0x010f220008201c00 */
[----:B------:R-:W2:Y:S01]  /*0110*/  LDCU UR8, c[0x3][0x90] ;  /* 0x00c01200ff0877ac */ /* 0x000ea20008000800 */
[----:B-----5:R-:W-:-:S06]  /*0120*/  IMAD R37, R37, UR4, RZ ;  /* 0x0000000425257c24 */ /* 0x020fcc000f8e02ff */
[----:B------:R-:W0:Y:S01]  /*0130*/  I2F.F64 R12, UR11 ;  /* 0x0000000b000c7d12 */ /* 0x000e220008201c00 */
[----:B------:R-:W5:Y:S07]  /*0140*/  LDCU.64 UR10, c[0x3][0xa0] ;  /* 0x00c01400ff0a77ac */ /* 0x000f6e0008000a00 */
[----:B------:R-:W0:Y:S01]  /*0150*/  I2F.F64 R16, UR5 ;  /* 0x0000000500107d12 */ /* 0x000e220008201c00 */
[----:B------:R-:W3:Y:S07]  /*0160*/  LDCU UR5, c[0x3][0x70] ;  /* 0x00c00e00ff0577ac */ /* 0x000eee0008000800 */
[----:B--2---:R-:W2:Y:S08]  /*0170*/  I2F.F64 R32, UR8 ;  /* 0x0000000800207d12 */ /* 0x004eb00008201c00 */
[----:B------:R-:W0:Y:S08]  /*0180*/  I2F.F64 R18, UR6 ;  /* 0x0000000600127d12 */ /* 0x000e300008201c00 */
[----:B------:R-:W0:Y:S01]  /*0190*/  I2F.F64 R20, UR7 ;  /* 0x0000000700147d12 */ /* 0x000e220008201c00 */
[----:B------:R-:W0:Y:S07]  /*01a0*/  LDCU.64 UR6, c[0x0][0x358] ;  /* 0x00006b00ff0677ac */ /* 0x000e2e0008000a00 */
[----:B------:R-:W0:Y:S01]  /*01b0*/  I2F.F64 R24, UR9 ;  /* 0x0000000900187d12 */ /* 0x000e220008201c00 */
[----:B------:R-:W0:Y:S07]  /*01c0*/  LDCU UR9, c[0x3][0x74] ;  /* 0x00c00e80ff0977ac */ /* 0x000e2e0008000800 */
[----:B-----5:R-:W0:Y:S08]  /*01d0*/  I2F.F64 R26, UR10 ;  /* 0x0000000a001a7d12 */ /* 0x020e300008201c00 */
[----:B------:R-:W0:Y:S01]  /*01e0*/  I2F.F64 R28, UR11 ;  /* 0x0000000b001c7d12 */ /* 0x000e220008201c00 */
[----:B------:R-:W0:Y:S07]  /*01f0*/  LDCU.64 UR10, c[0x3][0x60] ;  /* 0x00c00c00ff0a77ac */ /* 0x000e2e0008000a00 */
[----:B---3--:R-:W3:Y:S01]  /*0200*/  I2F.F64 R30, UR5 ;  /* 0x00000005001e7d12 */ /* 0x008ee20008201c00 */
[----:B-12-4-:R-:W0:Y:S02]  /*0210*/  LDCU UR5, c[0x3][0x94] ;  /* 0x00c01280ff0577ac */ /* 0x016e240008000800 */
.L_x_140:
[----:B------:R-:W-:Y:S01]  /*0220*/  IMAD.HI R2, R0, 0x28c1979, RZ ;  /* 0x028c197900027827 */ /* 0x000fe200078e02ff */
[----:B------:R-:W-:Y:S04]  /*0230*/  BSSY.RECONVERGENT B0, `(.L_x_134) ;  /* 0x0000071000007945 */ /* 0x000fe80003800200 */
[----:B------:R-:W-:-:S04]  /*0240*/  SHF.R.S32.HI R3, RZ, 0x1, R2 ;  /* 0x00000001ff037819 */ /* 0x000fc80000011402 */
[----:B------:R-:W-:-:S05]  /*0250*/  LEA.HI R3, R2, R3, RZ, 0x1 ;  /* 0x0000000302037211 */ /* 0x000fca00078f08ff */
[C---:B------:R-:W-:Y:S02]  /*0260*/  IMAD R2, R3.reuse, 0xc9, RZ ;  /* 0x000000c903027824 */ /* 0x040fe400078e02ff */
[----:B-1----:R-:W-:-:S03]  /*0270*/  VIADD R4, R3, 0xffffffff ;  /* 0xffffffff03047836 */ /* 0x002fc60000000000 */
[----:B------:R-:W-:-:S04]  /*0280*/  LOP3.LUT R3, RZ, R2, RZ, 0x33, !PT ;  /* 0x00000002ff037212 */ /* 0x000fc800078e33ff */
[----:B------:R-:W-:-:S04]  /*0290*/  VIADDMNMX.U32 R3, R3, R0, R4, !PT ;  /* 0x0000000003037246 */ /* 0x000fc80007800004 */
[----:B------:R-:W-:-:S13]  /*02a0*/  ISETP.GT.U32.AND P0, PT, R3, 0xc6, PT ;  /* 0x000000c60300780c */ /* 0x000fda0003f04070 */
[----:B------:R-:W-:Y:S05]  /*02b0*/  @P0 BRA `(.L_x_135) ;  /* 0x0000000400a00947 */ /* 0x000fea0003800000 */
[----:B------:R-:W1:Y:S02]  /*02c0*/  LDC.64 R34, c[0x0][0x380] ;  /* 0x0000e000ff227b82 */ /* 0x000e640000000a00 */
[----:B-1----:R-:W-:-:S05]  /*02d0*/  IMAD.WIDE R34, R0, 0x108, R34 ;  /* 0x0000010800227825 */ /* 0x002fca00078e0222 */
[----:B0-----:R-:W2:Y:S04]  /*02e0*/  LDG.E.64 R38, desc[UR6][R34.64+0x48] ;  /* 0x0000480622267981 */ /* 0x001ea8000c1e1b00 */
[----:B------:R-:W4:Y:S04]  /*02f0*/  LDG.E.64 R52, desc[UR6][R34.64+0x50] ;  /* 0x0000500622347981 */ /* 0x000f28000c1e1b00 */
[----:B------:R-:W5:Y:S01]  /*0300*/  LDG.E.64 R48, desc[UR6][R34.64+0x58] ;  /* 0x0000580622307981 */ /* 0x000f62000c1e1b00 */
[----:B------:R-:W2:Y:S03]  /*0310*/  I2F.F64 R4, UR10 ;  /* 0x0000000a00047d12 */ /* 0x000ea60008201c00 */
[----:B------:R-:W3:Y:S04]  /*0320*/  LDG.E.64 R2, desc[UR6][R34.64+0x60] ;  /* 0x0000600622027981 */ /* 0x000ee8000c1e1b00 */
[----:B------:R-:W3:Y:S01]  /*0330*/  LDG.E.64 R46, desc[UR6][R34.64+0x68] ;  /* 0x00006806222e7981 */ /* 0x000ee2000c1e1b00 */
[----:B------:R-:W0:Y:S08]  /*0340*/  I2F.F64 R42, UR11 ;  /* 0x0000000b002a7d12 */ /* 0x000e300008201c00 */
[----:B------:R-:W5:Y:S01]  /*0350*/  I2F.F64 R50, UR9 ;  /* 0x0000000900327d12 */ /* 0x000f620008201c00 */
[----:B--2---:R-:W-:-:S02]  /*0360*/  DFMA R40, R38, R4, RZ ;  /* 0x000000042628722b */ /* 0x004fc400000000ff */
[----:B------:R-:W-:Y:S02]  /*0370*/  DADD R4, RZ, R38 ;  /* 0x00000000ff047229 */ /* 0x000fe40000000026 */
[----:B0-----:R-:W-:-:S04]  /*0380*/  DFMA R42, R38, R42, RZ ;  /* 0x0000002a262a722b */ /* 0x001fc800000000ff */
[-C--:B----4-:R-:W-:Y:S02]  /*0390*/  DFMA R54, R14, R52.reuse, R40 ;  /* 0x000000340e36722b */ /* 0x090fe40000000028 */
[----:B------:R-:W2:Y:S01]  /*03a0*/  LDG.E.64 R40, desc[UR6][R34.64+0x70] ;  /* 0x0000700622287981 */ /* 0x000ea2000c1e1b00 */
[----:B------:R-:W-:Y:S02]  /*03b0*/  DADD R44, R4, R52 ;  /* 0x00000000042c7229 */ /* 0x000fe40000000034 */
[----:B------:R-:W-:Y:S01]  /*03c0*/  DFMA R42, R16, R52, R42 ;  /* 0x00000034102a722b */ /* 0x000fe2000000002a */
[----:B------:R-:W4:Y:S07]  /*03d0*/  LDG.E.64 R4, desc[UR6][R34.64+0x78] ;  /* 0x0000780622047981 */ /* 0x000f2e000c1e1b00 */
[----:B-----5:R-:W-:-:S02]  /*03e0*/  DFMA R50, R48, R50, R42 ;  /* 0x000000323032722b */ /* 0x020fc4000000002a */
[----:B------:R-:W5:Y:S01]  /*03f0*/  LDG.E.64 R42, desc[UR6][R34.64+0x80] ;  /* 0x00008006222a7981 */ /* 0x000f62000c1e1b00 */
[----:B------:R-:W-:-:S03]  /*0400*/  DADD R56, R44, R48 ;  /* 0x000000002c387229 */ /* 0x000fc60000000030 */
[----:B------:R-:W5:Y:S05]  /*0410*/  LDG.E.64 R44, desc[UR6][R34.64+0x88] ;  /* 0x00008806222c7981 */ /* 0x000f6a000c1e1b00 */
[----:B---3--:R-:W-:-:S08]  /*0420*/  DADD R56, R56, R2 ;  /* 0x0000000038387229 */ /* 0x008fd00000000002 */
[----:B------:R-:W-:Y:S01]  /*0430*/  DADD R56, R56, R46 ;  /* 0x0000000038387229 */ /* 0x000fe2000000002e */
[----:B------:R0:W-:Y:S01]  /*0440*/  STG.E.64 desc[UR6][R34.64], R38 ;  /* 0x0000002622007986 */ /* 0x0001e2000c101b06 */
[----:B------:R-:W-:-:S03]  /*0450*/  DFMA R50, R20, R2, R50 ;  /* 0x000000021432722b */ /* 0x000fc60000000032 */
[----:B------:R1:W-:Y:S01]  /*0460*/  STG.E.64 desc[UR6][R34.64+0x8], R52 ;  /* 0x0000083422007986 */ /* 0x0003e2000c101b06 */
[----:B0-----:R-:W-:-:S03]  /*0470*/  DFMA R38, R30, R48, R54 ;  /* 0x000000301e26722b */ /* 0x001fc60000000036 */
[----:B------:R0:W-:Y:S05]  /*0480*/  STG.E.64 desc[UR6][R34.64+0x10], R48 ;  /* 0x0000103022007986 */ /* 0x0001ea000c101b06 */
[----:B-1----:R-:W-:Y:S01]  /*0490*/  DFMA R52, R18, R2, R38 ;  /* 0x000000021234722b */ /* 0x002fe20000000026 */
[----:B------:R-:W1:Y:S01]  /*04a0*/  I2F.F64 R54, UR5 ;  /* 0x0000000500367d12 */ /* 0x000e620008201c00 */
[----:B------:R-:W-:Y:S01]  /*04b0*/  DFMA R50, R8, R46, R50 ;  /* 0x0000002e0832722b */ /* 0x000fe20000000032 */
[----:B0-----:R-:W-:-:S05]  /*04c0*/  IMAD.MOV.U32 R48, RZ, RZ, 0x1 ;  /* 0x00000001ff307424 */ /* 0x001fca00078e00ff */
[----:B------:R-:W-:Y:S01]  /*04d0*/  DFMA R52, R6, R46, R52 ;  /* 0x0000002e0634722b */ /* 0x000fe20000000034 */
[----:B------:R-:W-:Y:S04]  /*04e0*/  STG.E.64 desc[UR6][R34.64+0x18], R2 ;  /* 0x0000180222007986 */ /* 0x000fe8000c101b06 */
[----:B------:R0:W-:Y:S01]  /*04f0*/  STG.E.64 desc[UR6][R34.64+0x20], R46 ;  /* 0x0000202e22007986 */ /* 0x0001e2000c101b06 */
[----:B--2---:R-:W-:-:S08]  /*0500*/  DADD R56, R56, R40 ;  /* 0x0000000038387229 */ /* 0x004fd00000000028 */
[----:B----4-:R-:W-:-:S08]  /*0510*/  DADD R56, R56, R4 ;  /* 0x0000000038387229 */ /* 0x010fd00000000004 */
[----:B-----5:R-:W-:-:S08]  /*0520*/  DADD R56, R56, R42 ;  /* 0x0000000038387229 */ /* 0x020fd0000000002a */
[----:B------:R-:W-:-:S06]  /*0530*/  DADD R38, R56, R44 ;  /* 0x0000000038267229 */ /* 0x000fcc000000002c */
[----:B------:R-:W2:Y:S01]  /*0540*/  MUFU.RCP64H R49, R39 ;  /* 0x0000002700317308 */ /* 0x000ea20000001800 */
[----:B------:R-:W-:-:S08]  /*0550*/  DFMA R50, R12, R40, R50 ;  /* 0x000000280c32722b */ /* 0x000fd00000000032 */
[----:B-1----:R-:W-:Y:S02]  /*0560*/  DFMA R50, R4, R54, R50 ;  /* 0x000000360432722b */ /* 0x002fe40000000032 */
[----:B--2---:R-:W-:Y:S02]  /*0570*/  DFMA R54, -R38, R48, 1 ;  /* 0x3ff000002636742b */ /* 0x004fe40000000130 */
[----:B------:R-:W-:-:S06]  /*0580*/  DFMA R52, R10, R40, R52 ;  /* 0x000000280a34722b */ /* 0x000fcc0000000034 */
[----:B------:R-:W-:Y:S02]  /*0590*/  DFMA R54, R54, R54, R54 ;  /* 0x000000363636722b */ /* 0x000fe40000000036 */
[----:B------:R-:W-:-:S06]  /*05a0*/  DFMA R52, R32, R4, R52 ;  /* 0x000000042034722b */ /* 0x000fcc0000000034 */
[----:B------:R-:W-:Y:S02]  /*05b0*/  DFMA R54, R48, R54, R48 ;  /* 0x000000363036722b */ /* 0x000fe40000000030 */
[----:B0-----:R-:W-:-:S06]  /*05c0*/  DFMA R46, R22, R42, R52 ;  /* 0x0000002a162e722b */ /* 0x001fcc0000000034 */
[----:B------:R-:W-:Y:S02]  /*05d0*/  DFMA R2, -R38, R54, 1 ;  /* 0x3ff000002602742b */ /* 0x000fe40000000136 */
[----:B------:R-:W-:-:S06]  /*05e0*/  DFMA R46, R26, R44, R46 ;  /* 0x0000002c1a2e722b */ /* 0x000fcc000000002e */
[----:B------:R-:W-:-:S08]  /*05f0*/  DFMA R2, R54, R2, R54 ;  /* 0x000000023602722b */ /* 0x000fd00000000036 */
[----:B------:R-:W-:-:S08]  /*0600*/  DMUL R48, R46, R2 ;  /* 0x000000022e307228 */ /* 0x000fd00000000000 */
[----:B------:R-:W-:-:S08]  /*0610*/  DFMA R52, -R38, R48, R46 ;  /* 0x000000302634722b */ /* 0x000fd0000000012e */
[----:B------:R-:W-:Y:S01]  /*0620*/  DFMA R2, R2, R52, R48 ;  /* 0x000000340202722b */ /* 0x000fe20000000030 */
[----:B------:R-:W2:Y:S04]  /*0630*/  LDG.E.64 R48, desc[UR6][R34.64+0xd8] ;  /* 0x0000d80622307981 */ /* 0x000ea8000c1e1b00 */
[----:B------:R-:W3:Y:S04]  /*0640*/  LDG.E.64 R52, desc[UR6][R34.64+0xe0] ;  /* 0x0000e00622347981 */ /* 0x000ee8000c1e1b00 */
[----:B------:R-:W-:Y:S01]  /*0650*/  STG.E.64 desc[UR6][R34.64+0x30], R4 ;  /* 0x0000300422007986 */ /* 0x000fe2000c101b06 */
[----:B------:R-:W-:-:S03]  /*0660*/  FFMA R36, RZ, R39, R3 ;  /* 0x00000027ff247223 */ /* 0x000fc60000000003 */
[----:B------:R-:W-:Y:S04]  /*0670*/  STG.E.64 desc[UR6][R34.64+0x38], R42 ;  /* 0x0000382a22007986 */ /* 0x000fe8000c101b06 */
[----:B------:R-:W-:Y:S04]  /*0680*/  STG.E.64 desc[UR6][R34.64+0x40], R44 ;  /* 0x0000402c22007986 */ /* 0x000fe8000c101b06 */
[----:B------:R-:W-:Y:S01]  /*0690*/  STG.E.64 desc[UR6][R34.64+0xf8], R38 ;  /* 0x0000f82622007986 */ /* 0x000fe2000c101b06 */
[----:B------:R-:W-:Y:S02]  /*06a0*/  FSETP.GT.AND P0, PT, |R36|, 1.469367938527859385e-39, PT ;  /* 0x001000002400780b */ /* 0x000fe40003f04200 */
[----:B------:R-:W-:Y:S01]  /*06b0*/  FSETP.GEU.AND P1, PT, |R47|, 6.5827683646048100446e-37, PT ;  /* 0x036000002f00780b */ /* 0x000fe20003f2e200 */
[----:B------:R0:W-:Y:S01]  /*06c0*/  STG.E.64 desc[UR6][R34.64+0x28], R40 ;  /* 0x0000282822007986 */ /* 0x0001e2000c101b06 */
[----:B------:R-:W-:Y:S01]  /*06d0*/  BSSY.RECONVERGENT B1, `(.L_x_136) ;  /* 0x000000e000017945 */ /* 0x000fe20003800200 */
[----:B0-----:R-:W-:-:S08]  /*06e0*/  DFMA R40, R24, R42, R50 ;  /* 0x0000002a1828722b */ /* 0x001fd00000000032 */
[----:B------:R-:W-:Y:S01]  /*06f0*/  DFMA R40, R28, R44, R40 ;  /* 0x0000002c1c28722b */ /* 0x000fe20000000028 */
[----:B--2---:R0:W-:Y:S04]  /*0700*/  STG.E.64 desc[UR6][R34.64+0xe8], R48 ;  /* 0x0000e83022007986 */ /* 0x0041e8000c101b06 */
[----:B---3--:R0:W-:Y:S01]  /*0710*/  STG.E.64 desc[UR6][R34.64+0xf0], R52 ;  /* 0x0000f03422007986 */ /* 0x0081e2000c101b06 */
[----:B------:R-:W-:Y:S05]  /*0720*/  @P0 BRA P1, `(.L_x_137) ;  /* 0x0000000000200947 */ /* 0x000fea0000800000 */
[----:B------:R-:W-:Y:S01]  /*0730*/  IMAD.MOV.U32 R2, RZ, RZ, R46 ;  /* 0x000000ffff027224 */ /* 0x000fe200078e002e */
[----:B------:R-:W-:Y:S01]  /*0740*/  MOV R36, 0x790 ;  /* 0x0000079000247802 */ /* 0x000fe20000000f00 */
[----:B------:R-:W-:Y:S02]  /*0750*/  IMAD.MOV.U32 R3, RZ, RZ, R47 ;  /* 0x000000ffff037224 */ /* 0x000fe400078e002f */
[----:B------:R-:W-:Y:S02]  /*0760*/  IMAD.MOV.U32 R4, RZ, RZ, R38 ;  /* 0x000000ffff047224 */ /* 0x000fe400078e0026 */
[----:B------:R-:W-:-:S07]  /*0770*/  IMAD.MOV.U32 R5, RZ, RZ, R39 ;  /* 0x000000ffff057224 */ /* 0x000fce00078e0027 */
[----:B0-----:R-:W-:Y:S05]  /*0780*/  CALL.REL.NOINC `($__internal_7_$__cuda_sm20_div_rn_f64_full) ;  /* 0x0000000000807944 */ /* 0x001fea0003c00000 */
[----:B------:R-:W-:Y:S02]  /*0790*/  IMAD.MOV.U32 R2, RZ, RZ, R4 ;  /* 0x000000ffff027224 */ /* 0x000fe400078e0004 */
[----:B------:R-:W-:-:S07]  /*07a0*/  IMAD.MOV.U32 R3, RZ, RZ, R5 ;  /* 0x000000ffff037224 */ /* 0x000fce00078e0005 */
.L_x_137:
[----:B------:R-:W-:Y:S05]  /*07b0*/  BSYNC.RECONVERGENT B1 ;  /* 0x0000000000017941 */ /* 0x000fea0003800200 */
.L_x_136:
[----:B------:R-:W1:Y:S01]  /*07c0*/  MUFU.RCP64H R5, R39 ;  /* 0x0000002700057308 */ /* 0x000e620000001800 */
[----:B------:R-:W-:Y:S01]  /*07d0*/  IMAD.MOV.U32 R4, RZ, RZ, 0x1 ;  /* 0x00000001ff047424 */ /* 0x000fe200078e00ff */
[----:B------:R2:W-:Y:S01]  /*07e0*/  STG.E.64 desc[UR6][R34.64+0xd8], R2 ;  /* 0x0000d80222007986 */ /* 0x0005e2000c101b06 */
[----:B------:R-:W-:Y:S01]  /*07f0*/  FSETP.GEU.AND P1, PT, |R41|, 6.5827683646048100446e-37, PT ;  /* 0x036000002900780b */ /* 0x000fe20003f2e200 */
[----:B------:R-:W-:Y:S03]  /*0800*/  BSSY.RECONVERGENT B1, `(.L_x_138) ;  /* 0x0000012000017945 */ /* 0x000fe60003800200 */
[----:B-1----:R-:W-:-:S08]  /*0810*/  DFMA R42, -R38, R4, 1 ;  /* 0x3ff00000262a742b */ /* 0x002fd00000000104 */
        /* <DEDUP_REMOVED lines=9> */
[----:B--2---:R-:W-:Y:S05]  /*08b0*/  @P0 BRA P1, `(.L_x_139) ;  /* 0x0000000000180947 */ /* 0x004fea0000800000 */
[----:B------:R-:W-:Y:S01]  /*08c0*/  IMAD.MOV.U32 R2, RZ, RZ, R40 ;  /* 0x000000ffff027224 */ /* 0x000fe200078e0028 */
[----:B------:R-:W-:Y:S01]  /*08d0*/  MOV R36, 0x920 ;  /* 0x0000092000247802 */ /* 0x000fe20000000f00 */
[----:B------:R-:W-:Y:S02]  /*08e0*/  IMAD.MOV.U32 R3, RZ, RZ, R41 ;  /* 0x000000ffff037224 */ /* 0x000fe400078e0029 */
[----:B------:R-:W-:Y:S02]  /*08f0*/  IMAD.MOV.U32 R4, RZ, RZ, R38 ;  /* 0x000000ffff047224 */ /* 0x000fe400078e0026 */
[----:B------:R-:W-:-:S07]  /*0900*/  IMAD.MOV.U32 R5, RZ, RZ, R39 ;  /* 0x000000ffff057224 */ /* 0x000fce00078e0027 */
[----:B0-----:R-:W-:Y:S05]  /*0910*/  CALL.REL.NOINC `($__internal_7_$__cuda_sm20_div_rn_f64_full) ;  /* 0x00000000001c7944 */ /* 0x001fea0003c00000 */
.L_x_139:
[----:B------:R-:W-:Y:S05]  /*0920*/  BSYNC.RECONVERGENT B1 ;  /* 0x0000000000017941 */ /* 0x000fea0003800200 */
.L_x_138:
[----:B------:R1:W-:Y:S02]  /*0930*/  STG.E.64 desc[UR6][R34.64+0xe0], R4 ;  /* 0x0000e00422007986 */ /* 0x0003e4000c101b06 */
.L_x_135:
[----:B0-----:R-:W-:Y:S05]  /*0940*/  BSYNC.RECONVERGENT B0 ;  /* 0x0000000000007941 */ /* 0x001fea0003800200 */
.L_x_134:
[----:B------:R-:W-:-:S05]  /*0950*/  IMAD.IADD R0, R37, 0x1, R0 ;  /* 0x0000000125007824 */ /* 0x000fca00078e0200 */
[----:B------:R-:W-:-:S13]  /*0960*/  ISETP.GE.AND P0, PT, R0, 0x9dd1, PT ;  /* 0x00009dd10000780c */ /* 0x000fda0003f06270 */
[----:B------:R-:W-:Y:S05]  /*0970*/  @!P0 BRA `(.L_x_140) ;  /* 0xfffffff800288947 */ /* 0x000fea000383ffff */
[----:B------:R-:W-:Y:S05]  /*0980*/  EXIT ;  /* 0x000000000000794d */ /* 0x000fea0003800000 */
        .weak           $__internal_7_$__cuda_sm20_div_rn_f64_full
        .type           $__internal_7_$__cuda_sm20_div_rn_f64_full,@function
        .size           $__internal_7_$__cuda_sm20_div_rn_f64_full,(.L_x_223 - $__internal_7_$__cuda_sm20_div_rn_f64_full)
$__internal_7_$__cuda_sm20_div_rn_f64_full:
[----:B------:R-:W-:Y:S01]  /*0990*/  FSETP.GEU.AND P2, PT, |R3|, 1.469367938527859385e-39, PT ;  /* 0x001000000300780b */ /* 0x000fe20003f4e200 */
[----:B------:R-:W-:Y:S01]  /*09a0*/  IMAD.MOV.U32 R49, RZ, RZ, 0x1ca00000 ;  /* 0x1ca00000ff317424 */ /* 0x000fe200078e00ff */
[C---:B------:R-:W-:Y:S01]  /*09b0*/  FSETP.GEU.AND P0, PT, |R5|.reuse, 1.469367938527859385e-39, PT ;  /* 0x001000000500780b */ /* 0x040fe20003f0e200 */
[----:B------:R-:W-:Y:S01]  /*09c0*/  IMAD.MOV.U32 R44, RZ, RZ, R2 ;  /* 0x000000ffff2c7224 */ /* 0x000fe200078e0002 */
[----:B------:R-:W-:Y:S01]  /*09d0*/  LOP3.LUT R42, R5, 0x800fffff, RZ, 0xc0, !PT ;  /* 0x800fffff052a7812 */ /* 0x000fe200078ec0ff */
[----:B------:R-:W-:Y:S01]  /*09e0*/  IMAD.MOV.U32 R46, RZ, RZ, 0x1 ;  /* 0x00000001ff2e7424 */ /* 0x000fe200078e00ff */
[----:B------:R-:W-:Y:S01]  /*09f0*/  LOP3.LUT R48, R3, 0x7ff00000, RZ, 0xc0, !PT ;  /* 0x7ff0000003307812 */ /* 0x000fe200078ec0ff */
[----:B------:R-:W-:Y:S01]  /*0a00*/  BSSY.RECONVERGENT B2, `(.L_x_141) ;  /* 0x0000050000027945 */ /* 0x000fe20003800200 */
[----:B------:R-:W-:Y:S01]  /*0a10*/  LOP3.LUT R43, R42, 0x3ff00000, RZ, 0xfc, !PT ;  /* 0x3ff000002a2b7812 */ /* 0x000fe200078efcff */
[----:B------:R-:W-:Y:S01]  /*0a20*/  IMAD.MOV.U32 R42, RZ, RZ, R4 ;  /* 0x000000ffff2a7224 */ /* 0x000fe200078e0004 */
[----:B------:R-:W-:Y:S01]  /*0a30*/  LOP3.LUT R51, R5, 0x7ff00000, RZ, 0xc0, !PT ;  /* 0x7ff0000005337812 */ /* 0x000fe200078ec0ff */
[----:B------:R-:W-:-:S02]  /*0a40*/  IMAD.MOV.U32 R50, RZ, RZ, R48 ;  /* 0x000000ffff327224 */ /* 0x000fc400078e0030 */
[----:B------:R-:W-:Y:S02]  /*0a50*/  @!P2 LOP3.LUT R45, R5, 0x7ff00000, RZ, 0xc0, !PT ;  /* 0x7ff00000052da812 */ /* 0x000fe400078ec0ff */
[----:B------:R-:W-:Y:S01]  /*0a60*/  @!P0 DMUL R42, R4, 8.98846567431157953865e+307 ;  /* 0x7fe00000042a8828 */ /* 0x000fe20000000000 */
[C---:B------:R-:W-:Y:S02]  /*0a70*/  ISETP.GE.U32.AND P1, PT, R48.reuse, R51, PT ;  /* 0x000000333000720c */ /* 0x040fe40003f26070 */
[----:B------:R-:W-:-:S03]  /*0a80*/  @!P2 ISETP.GE.U32.AND P3, PT, R48, R45, PT ;  /* 0x0000002d3000a20c */ /* 0x000fc60003f66070 */
[----:B------:R-:W0:Y:S01]  /*0a90*/  MUFU.RCP64H R47, R43 ;  /* 0x0000002b002f7308 */ /* 0x000e220000001800 */
[----:B------:R-:W-:-:S03]  /*0aa0*/  @!P2 SEL R45, R49, 0x63400000, !P3 ;  /* 0x63400000312da807 */ /* 0x000fc60005800000 */
[----:B------:R-:W-:Y:S02]  /*0ab0*/  @!P0 LOP3.LUT R51, R43, 0x7ff00000, RZ, 0xc0, !PT ;  /* 0x7ff000002b338812 */ /* 0x000fe400078ec0ff */
[--C-:B------:R-:W-:Y:S02]  /*0ac0*/  @!P2 LOP3.LUT R52, R45, 0x80000000, R3.reuse, 0xf8, !PT ;  /* 0x800000002d34a812 */ /* 0x100fe400078ef803 */
[----:B------:R-:W-:Y:S02]  /*0ad0*/  SEL R45, R49, 0x63400000, !P1 ;  /* 0x63400000312d7807 */ /* 0x000fe40004800000 */
[----:B------:R-:W-:Y:S01]  /*0ae0*/  @!P2 LOP3.LUT R53, R52, 0x100000, RZ, 0xfc, !PT ;  /* 0x001000003435a812 */ /* 0x000fe200078efcff */
[----:B------:R-:W-:Y:S01]  /*0af0*/  @!P2 IMAD.MOV.U32 R52, RZ, RZ, RZ ;  /* 0x000000ffff34a224 */ /* 0x000fe200078e00ff */
[----:B------:R-:W-:-:S06]  /*0b00*/  LOP3.LUT R45, R45, 0x800fffff, R3, 0xf8, !PT ;  /* 0x800fffff2d2d7812 */ /* 0x000fcc00078ef803 */
[----:B------:R-:W-:Y:S02]  /*0b10*/  @!P2 DFMA R44, R44, 2, -R52 ;  /* 0x400000002c2ca82b */ /* 0x000fe40000000834 */
[----:B0-----:R-:W-:-:S08]  /*0b20*/  DFMA R52, R46, -R42, 1 ;  /* 0x3ff000002e34742b */ /* 0x001fd0000000082a */
[----:B------:R-:W-:Y:S01]  /*0b30*/  DFMA R52, R52, R52, R52 ;  /* 0x000000343434722b */ /* 0x000fe20000000034 */
[----:B------:R-:W-:-:S07]  /*0b40*/  @!P2 LOP3.LUT R50, R45, 0x7ff00000, RZ, 0xc0, !PT ;  /* 0x7ff000002d32a812 */ /* 0x000fce00078ec0ff */
[----:B------:R-:W-:-:S08]  /*0b50*/  DFMA R52, R46, R52, R46 ;  /* 0x000000342e34722b */ /* 0x000fd0000000002e */
[----:B------:R-:W-:-:S08]  /*0b60*/  DFMA R46, R52, -R42, 1 ;  /* 0x3ff00000342e742b */ /* 0x000fd0000000082a */
[----:B------:R-:W-:-:S08]  /*0b70*/  DFMA R46, R52, R46, R52 ;  /* 0x0000002e342e722b */ /* 0x000fd00000000034 */
[----:B------:R-:W-:-:S08]  /*0b80*/  DMUL R52, R46, R44 ;  /* 0x0000002c2e347228 */ /* 0x000fd00000000000 */
[----:B------:R-:W-:-:S08]  /*0b90*/  DFMA R54, R52, -R42, R44 ;  /* 0x8000002a3436722b */ /* 0x000fd0000000002c */
[----:B------:R-:W-:Y:S01]  /*0ba0*/  DFMA R46, R46, R54, R52 ;  /* 0x000000362e2e722b */ /* 0x000fe20000000034 */
[----:B------:R-:W-:-:S05]  /*0bb0*/  VIADD R52, R50, 0xffffffff ;  /* 0xffffffff32347836 */ /* 0x000fca0000000000 */
[----:B------:R-:W-:Y:S01]  /*0bc0*/  ISETP.GT.U32.AND P0, PT, R52, 0x7feffffe, PT ;  /* 0x7feffffe3400780c */ /* 0x000fe20003f04070 */
[----:B------:R-:W-:-:S05]  /*0bd0*/  VIADD R52, R51, 0xffffffff ;  /* 0xffffffff33347836 */ /* 0x000fca0000000000 */
[----:B------:R-:W-:-:S13]  /*0be0*/  ISETP.GT.U32.OR P0, PT, R52, 0x7feffffe, P0 ;  /* 0x7feffffe3400780c */ /* 0x000fda0000704470 */
[----:B------:R-:W-:Y:S05]  /*0bf0*/  @P0 BRA `(.L_x_142) ;  /* 0x00000000006c0947 */ /* 0x000fea0003800000 */
[----:B------:R-:W-:Y:S01]  /*0c00*/  LOP3.LUT R3, R5, 0x7ff00000, RZ, 0xc0, !PT ;  /* 0x7ff0000005037812 */ /* 0x000fe200078ec0ff */
[----:B------:R-:W-:-:S03]  /*0c10*/  IMAD.MOV.U32 R2, RZ, RZ, RZ ;  /* 0x000000ffff027224 */ /* 0x000fc600078e00ff */
[CC--:B------:R-:W-:Y:S02]  /*0c20*/  ISETP.GE.U32.AND P0, PT, R48.reuse, R3.reuse, PT ;  /* 0x000000033000720c */ /* 0x0c0fe40003f06070 */
[----:B------:R-:W-:Y:S02]  /*0c30*/  VIADDMNMX R48, R48, -R3, 0xb9600000, !PT ;  /* 0xb960000030307446 */ /* 0x000fe40007800903 */
[----:B------:R-:W-:Y:S02]  /*0c40*/  SEL R49, R49, 0x63400000, !P0 ;  /* 0x6340000031317807 */ /* 0x000fe40004000000 */
[----:B------:R-:W-:-:S05]  /*0c50*/  VIMNMX R48, PT, PT, R48, 0x46a00000, PT ;  /* 0x46a0000030307848 */ /* 0x000fca0003fe0100 */
[----:B------:R-:W-:-:S04]  /*0c60*/  IMAD.IADD R50, R48, 0x1, -R49 ;  /* 0x0000000130327824 */ /* 0x000fc800078e0a31 */
        /* <DEDUP_REMOVED lines=20> */
.L_x_142:
        /* <DEDUP_REMOVED lines=16> */
.L_x_145:
[----:B------:R-:W-:Y:S01]  /*0eb0*/  LOP3.LUT R49, R5, 0x80000, RZ, 0xfc, !PT ;  /* 0x0008000005317812 */ /* 0x000fe200078efcff */
[----:B------:R-:W-:Y:S01]  /*0ec0*/  IMAD.MOV.U32 R48, RZ, RZ, R4 ;  /* 0x000000ffff307224 */ /* 0x000fe200078e0004 */
[----:B------:R-:W-:Y:S06]  /*0ed0*/  BRA `(.L_x_143) ;  /* 0x0000000000087947 */ /* 0x000fec0003800000 */
.L_x_144:
[----:B------:R-:W-:Y:S01]  /*0ee0*/  LOP3.LUT R49, R3, 0x80000, RZ, 0xfc, !PT ;  /* 0x0008000003317812 */ /* 0x000fe200078efcff */
[----:B------:R-:W-:-:S07]  /*0ef0*/  IMAD.MOV.U32 R48, RZ, RZ, R2 ;  /* 0x000000ffff307224 */ /* 0x000fce00078e0002 */
.L_x_143:
[----:B------:R-:W-:Y:S05]  /*0f00*/  BSYNC.RECONVERGENT B2 ;  /* 0x0000000000027941 */ /* 0x000fea0003800200 */
.L_x_141:
[----:B------:R-:W-:Y:S02]  /*0f10*/  IMAD.MOV.U32 R2, RZ, RZ, R36 ;  /* 0x000000ffff027224 */ /* 0x000fe400078e0024 */
[----:B------:R-:W-:Y:S02]  /*0f20*/  IMAD.MOV.U32 R3, RZ, RZ, 0x0 ;  /* 0x00000000ff037424 */ /* 0x000fe400078e00ff */
[----:B------:R-:W-:Y:S02]  /*0f30*/  IMAD.MOV.U32 R4, RZ, RZ, R48 ;  /* 0x000000ffff047224 */ /* 0x000fe400078e0030 */
[----:B------:R-:W-:Y:S01]  /*0f40*/  IMAD.MOV.U32 R5, RZ, RZ, R49 ;  /* 0x000000ffff057224 */ /* 0x000fe200078e0031 */
[----:B------:R-:W-:Y:S06]  /*0f50*/  RET.REL.NODEC R2 `(_Z7PhysicsP9attribute) ;  /* 0xfffffff002287950 */ /* 0x000fec0003c3ffff */
.L_x_146:
        /* <DEDUP_REMOVED lines=10> */
.L_x_223:


//--------------------- .text._Z9StreamingP9attribute --------------------------
	.section	.text._Z9StreamingP9attribute,"ax",@progbits
	.align	128
        .global         _Z9StreamingP9attribute
        .type           _Z9StreamingP9attribute,@function
        .size           _Z9StreamingP9attribute,(.L_x_231 - _Z9StreamingP9attribute)
        .other          _Z9StreamingP9attribute,@"STO_CUDA_ENTRY STV_DEFAULT"
_Z9StreamingP9attribute:
.text._Z9StreamingP9attribute:
        /* <DEDUP_REMOVED lines=9> */
[----:B------:R-:W-:Y:S01]  /*0090*/  BSSY.RECONVERGENT B0, `(.L_x_147) ;  /* 0x0000090000007945 */ /* 0x000fe20003800200 */
[----:B------:R-:W2:Y:S01]  /*00a0*/  LDCU.64 UR6, c[0x0][0x358] ;  /* 0x00006b00ff0677ac */ /* 0x000ea20008000a00 */
[----:B------:R-:W3:Y:S01]  /*00b0*/  LDCU.64 UR24, c[0x3][0xa0] ;  /* 0x00c01400ff1877ac */ /* 0x000ee20008000a00 */
[----:B------:R-:W4:Y:S01]  /*00c0*/  LDCU.128 UR8, c[0x3][0x60] ;  /* 0x00c00c00ff0877ac */ /* 0x000f220008000c00 */
[----:B------:R-:W0:Y:S01]  /*00d0*/  LDCU.128 UR12, c[0x3][0x70] ;  /* 0x00c00e00ff0c77ac */ /* 0x000e220008000c00 */
[----:B-1----:R-:W-:Y:S01]  /*00e0*/  IMAD R0, R0, UR4, RZ ;  /* 0x0000000400007c24 */ /* 0x002fe2000f8e02ff */
[----:B------:R-:W1:Y:S01]  /*00f0*/  LDCU.128 UR16, c[0x3][0x80] ;  /* 0x00c01000ff1077ac */ /* 0x000e620008000c00 */
[----:B--2---:R-:W0:Y:S05]  /*0100*/  LDCU.128 UR20, c[0x3][0x90] ;  /* 0x00c01200ff1477ac */ /* 0x004e2a0008000c00 */
.L_x_148:
[----:B0-2---:R-:W-:-:S05]  /*0110*/  IMAD.WIDE R4, R7, 0x108, R2 ;  /* 0x0000010807047825 */ /* 0x005fca00078e0202 */
[----:B------:R-:W2:Y:S01]  /*0120*/  LDG.E.64 R10, desc[UR6][R4.64+0x90] ;  /* 0x00009006040a7981 */ /* 0x000ea2000c1e1b00 */
[----:B------:R-:W-:-:S05]  /*0130*/  IMAD.HI R6, R7, 0x28c1979, RZ ;  /* 0x028c197907067827 */ /* 0x000fca00078e02ff */
[----:B------:R-:W-:-:S04]  /*0140*/  SHF.R.S32.HI R9, RZ, 0x1, R6 ;  /* 0x00000001ff097819 */ /* 0x000fc80000011406 */
[----:B------:R-:W-:-:S05]  /*0150*/  LEA.HI R6, R6, R9, RZ, 0x1 ;  /* 0x0000000906067211 */ /* 0x000fca00078f08ff */
[C---:B------:R-:W-:Y:S01]  /*0160*/  IMAD R8, R6.reuse, -0xc9, R7 ;  /* 0xffffff3706087824 */ /* 0x040fe200078e0207 */
[----:B------:R-:W-:-:S04]  /*0170*/  IADD3 R6, PT, PT, R6, 0xc9, RZ ;  /* 0x000000c906067810 */ /* 0x000fc80007ffe0ff */
[----:B------:R-:W-:Y:S02]  /*0180*/  IADD3 R8, PT, PT, R8, 0xc9, RZ ;  /* 0x000000c908087810 */ /* 0x000fe40007ffe0ff */
[----:B----4-:R-:W-:Y:S02]  /*0190*/  IADD3 R14, PT, PT, R6, UR9, RZ ;  /* 0x00000009060e7c10 */ /* 0x010fe4000fffe0ff */
[----:B------:R-:W-:-:S03]  /*01a0*/  IADD3 R9, PT, PT, R8, UR8, RZ ;  /* 0x0000000808097c10 */ /* 0x000fc6000fffe0ff */
[----:B------:R-:W-:-:S04]  /*01b0*/  IMAD.HI R15, R14, 0x28c1979, RZ ;  /* 0x028c19790e0f7827 */ /* 0x000fc800078e02ff */
[----:B------:R-:W-:Y:S01]  /*01c0*/  IMAD.HI R12, R9, 0x28c1979, RZ ;  /* 0x028c1979090c7827 */ /* 0x000fe200078e02ff */
[----:B------:R-:W-:-:S04]  /*01d0*/  SHF.R.S32.HI R16, RZ, 0x1, R15 ;  /* 0x00000001ff107819 */ /* 0x000fc8000001140f */
[----:B------:R-:W-:Y:S02]  /*01e0*/  SHF.R.S32.HI R13, RZ, 0x1, R12 ;  /* 0x00000001ff0d7819 */ /* 0x000fe4000001140c */
[----:B------:R-:W-:Y:S02]  /*01f0*/  LEA.HI R15, R15, R16, RZ, 0x1 ;  /* 0x000000100f0f7211 */ /* 0x000fe400078f08ff */
[----:B------:R-:W-:-:S03]  /*0200*/  LEA.HI R12, R12, R13, RZ, 0x1 ;  /* 0x0000000d0c0c7211 */ /* 0x000fc600078f08ff */
[----:B------:R-:W-:Y:S02]  /*0210*/  IMAD R15, R15, -0xc9, R14 ;  /* 0xffffff370f0f7824 */ /* 0x000fe400078e020e */
[----:B------:R-:W-:-:S04]  /*0220*/  IMAD R12, R12, -0xc9, R9 ;  /* 0xffffff370c0c7824 */ /* 0x000fc800078e0209 */
[----:B------:R-:W-:-:S04]  /*0230*/  IMAD R15, R15, 0xc9, R12 ;  /* 0x000000c90f0f7824 */ /* 0x000fc800078e020c */
[----:B------:R-:W-:-:S05]  /*0240*/  IMAD.WIDE R14, R15, 0x108, R2 ;  /* 0x000001080f0e7825 */ /* 0x000fca00078e0202 */
[----:B--2---:R0:W-:Y:S04]  /*0250*/  STG.E.64 desc[UR6][R14.64+0x48], R10 ;  /* 0x0000480a0e007986 */ /* 0x0041e8000c101b06 */
[----:B------:R-:W2:Y:S01]  /*0260*/  LDG.E.64 R12, desc[UR6][R4.64+0x98] ;  /* 0x00009806040c7981 */ /* 0x000ea2000c1e1b00 */
[----:B------:R-:W-:Y:S02]  /*0270*/  IADD3 R18, PT, PT, R6, UR11, RZ ;  /* 0x0000000b06127c10 */ /* 0x000fe4000fffe0ff */
        /* <DEDUP_REMOVED lines=9> */
[----:B0-----:R-:W-:-:S04]  /*0310*/  IMAD R15, R19, 0xc9, R16 ;  /* 0x000000c9130f7824 */ /* 0x001fc800078e0210 */
        /* <DEDUP_REMOVED lines=31> */
[----:B-1----:R-:W-:Y:S02]  /*0510*/  IADD3 R18, PT, PT, R6, UR17, RZ ;  /* 0x0000001106127c10 */ /* 0x002fe4000fffe0ff */
        /* <DEDUP_REMOVED lines=54> */
[----:B------:R-:W4:Y:S01]  /*0880*/  LDG.E.64 R4, desc[UR6][R4.64+0xd0] ;  /* 0x0000d00604047981 */ /* 0x000f22000c1e1b00 */
[----:B---3--:R-:W-:Y:S02]  /*0890*/  IADD3 R14, PT, PT, R6, UR25, RZ ;  /* 0x00000019060e7c10 */ /* 0x008fe4000fffe0ff */
[----:B------:R-:W-:Y:S02]  /*08a0*/  IADD3 R8, PT, PT, R8, UR24, RZ ;  /* 0x0000001808087c10 */ /* 0x000fe4000fffe0ff */
[----:B------:R-:W-:Y:S01]  /*08b0*/  IADD3 R7, PT, PT, R0, R7, RZ ;  /* 0x0000000700077210 */ /* 0x000fe20007ffe0ff */
[----:B------:R-:W-:-:S03]  /*08c0*/  IMAD.HI R15, R14, 0x28c1979, RZ ;  /* 0x028c19790e0f7827 */ /* 0x000fc600078e02ff */
[----:B------:R-:W-:Y:S01]  /*08d0*/  ISETP.GE.AND P0, PT, R7, 0x9dd1, PT ;  /* 0x00009dd10700780c */ /* 0x000fe20003f06270 */
        /* <DEDUP_REMOVED lines=9> */
[----:B----4-:R2:W-:Y:S01]  /*0970*/  STG.E.64 desc[UR6][R8.64+0x88], R4 ;  /* 0x0000880408007986 */ /* 0x0105e2000c101b06 */
[----:B------:R-:W-:Y:S05]  /*0980*/  @!P0 BRA `(.L_x_148) ;  /* 0xfffffff400e08947 */ /* 0x000fea000383ffff */
[----:B------:R-:W-:Y:S05]  /*0990*/  BSYNC.RECONVERGENT B0 ;  /* 0x0000000000007941 */ /* 0x000fea0003800200 */
.L_x_147:
[----:B------:R-:W-:Y:S05]  /*09a0*/  EXIT ;  /* 0x000000000000794d */ /* 0x000fea0003800000 */
.L_x_149:
        /* <DEDUP_REMOVED lines=13> */
.L_x_231:


//--------------------- .text._Z12PreStreamingP9attribute --------------------------
	.section	.text._Z12PreStreamingP9attribute,"ax",@progbits
	.align	128
        .global         _Z12PreStreamingP9attribute
        .type           _Z12PreStreamingP9attribute,@function
        .size           _Z12PreStreamingP9attribute,(.L_x_232 - _Z12PreStreamingP9attribute)
        .other          _Z12PreStreamingP9attribute,@"STO_CUDA_ENTRY STV_DEFAULT"
_Z12PreStreamingP9attribute:
.text._Z12PreStreamingP9attribute:
[----:B------:R-:W-:Y:S01]  /*0000*/  LDC R1, c[0x0][0x37c] ;  /* 0x0000df00ff017b82 */ /* 0x000fe20000000800 */
[----:B------:R-:W0:Y:S07]  /*0010*/  S2R R0, SR_TID.X ;  /* 0x0000000000007919 */ /* 0x000e2e0000002100 */
[----:B------:R-:W0:Y:S08]  /*0020*/  S2UR UR4, SR_CTAID.X ;  /* 0x00000000000479c3 */ /* 0x000e300000002500 */
[----:B------:R-:W0:Y:S02]  /*0030*/  LDC R23, c[0x0][0x360] ;  /* 0x0000d800ff177b82 */ /* 0x000e240000000800 */
[----:B0-----:R-:W-:-:S05]  /*0040*/  IMAD R0, R23, UR4, R0 ;  /* 0x0000000417007c24 */ /* 0x001fca000f8e0200 */
[----:B------:R-:W-:-:S13]  /*0050*/  ISETP.GT.AND P0, PT, R0, 0x9dd0, PT ;  /* 0x00009dd00000780c */ /* 0x000fda0003f04270 */
[----:B------:R-:W-:Y:S05]  /*0060*/  @P0 EXIT ;  /* 0x000000000000094d */ /* 0x000fea0003800000 */
[----:B------:R-:W0:Y:S01]  /*0070*/  LDCU UR4, c[0x0][0x370] ;  /* 0x00006e00ff0477ac */ /* 0x000e220008000800 */
[----:B------:R-:W1:Y:S01]  /*0080*/  LDCU.64 UR6, c[0x0][0x358] ;  /* 0x00006b00ff0677ac */ /* 0x000e620008000a00 */
[----:B0-----:R-:W-:-:S07]  /*0090*/  IMAD R23, R23, UR4, RZ ;  /* 0x0000000417177c24 */ /* 0x001fce000f8e02ff */
.L_x_150:
[----:B0-----:R-:W0:Y:S02]  /*00a0*/  LDC.64 R2, c[0x0][0x380] ;  /* 0x0000e000ff027b82 */ /* 0x001e240000000a00 */
[----:B0-----:R-:W-:-:S05]  /*00b0*/  IMAD.WIDE R2, R0, 0x108, R2 ;  /* 0x0000010800027825 */ /* 0x001fca00078e0202 */
[----:B-1----:R-:W2:Y:S04]  /*00c0*/  LDG.E.64 R4, desc[UR6][R2.64+0x48] ;  /* 0x0000480602047981 */ /* 0x002ea8000c1e1b00 */
[----:B------:R-:W3:Y:S04]  /*00d0*/  LDG.E.64 R6, desc[UR6][R2.64+0x50] ;  /* 0x0000500602067981 */ /* 0x000ee8000c1e1b00 */
[----:B------:R-:W4:Y:S04]  /*00e0*/  LDG.E.64 R8, desc[UR6][R2.64+0x58] ;  /* 0x0000580602087981 */ /* 0x000f28000c1e1b00 */
[----:B------:R-:W5:Y:S04]  /*00f0*/  LDG.E.64 R10, desc[UR6][R2.64+0x60] ;  /* 0x00006006020a7981 */ /* 0x000f68000c1e1b00 */
[----:B------:R-:W5:Y:S04]  /*0100*/  LDG.E.64 R12, desc[UR6][R2.64+0x68] ;  /* 0x00006806020c7981 */ /* 0x000f68000c1e1b00 */
[----:B------:R-:W5:Y:S04]  /*0110*/  LDG.E.64 R14, desc[UR6][R2.64+0x70] ;  /* 0x00007006020e7981 */ /* 0x000f68000c1e1b00 */
[----:B------:R-:W5:Y:S04]  /*0120*/  LDG.E.64 R16, desc[UR6][R2.64+0x78] ;  /* 0x0000780602107981 */ /* 0x000f68000c1e1b00 */
[----:B------:R-:W5:Y:S04]  /*0130*/  LDG.E.64 R18, desc[UR6][R2.64+0x80] ;  /* 0x0000800602127981 */ /* 0x000f68000c1e1b00 */
[----:B------:R-:W5:Y:S01]  /*0140*/  LDG.E.64 R20, desc[UR6][R2.64+0x88] ;  /* 0x0000880602147981 */ /* 0x000f62000c1e1b00 */
[----:B------:R-:W-:-:S04]  /*0150*/  IADD3 R0, PT, PT, R23, R0, RZ ;  /* 0x0000000017007210 */ /* 0x000fc80007ffe0ff */
[----:B------:R-:W-:Y:S01]  /*0160*/  ISETP.GE.AND P0, PT, R0, 0x9dd1, PT ;  /* 0x00009dd10000780c */ /* 0x000fe20003f06270 */
[----:B--2---:R0:W-:Y:S04]  /*0170*/  STG.E.64 desc[UR6][R2.64+0x90], R4 ;  /* 0x0000900402007986 */ /* 0x0041e8000c101b06 */
[----:B---3--:R0:W-:Y:S04]  /*0180*/  STG.E.64 desc[UR6][R2.64+0x98], R6 ;  /* 0x0000980602007986 */ /* 0x0081e8000c101b06 */
[----:B----4-:R0:W-:Y:S04]  /*0190*/  STG.E.64 desc[UR6][R2.64+0xa0], R8 ;  /* 0x0000a00802007986 */ /* 0x0101e8000c101b06 */
[----:B-----5:R0:W-:Y:S04]  /*01a0*/  STG.E.64 desc[UR6][R2.64+0xa8], R10 ;  /* 0x0000a80a02007986 */ /* 0x0201e8000c101b06 */
[----:B------:R0:W-:Y:S04]  /*01b0*/  STG.E.64 desc[UR6][R2.64+0xb0], R12 ;  /* 0x0000b00c02007986 */ /* 0x0001e8000c101b06 */
[----:B------:R0:W-:Y:S04]  /*01c0*/  STG.E.64 desc[UR6][R2.64+0xb8], R14 ;  /* 0x0000b80e02007986 */ /* 0x0001e8000c101b06 */
[----:B------:R0:W-:Y:S04]  /*01d0*/  STG.E.64 desc[UR6][R2.64+0xc0], R16 ;  /* 0x0000c01002007986 */ /* 0x0001e8000c101b06 */
[----:B------:R0:W-:Y:S04]  /*01e0*/  STG.E.64 desc[UR6][R2.64+0xc8], R18 ;  /* 0x0000c81202007986 */ /* 0x0001e8000c101b06 */
[----:B------:R0:W-:Y:S01]  /*01f0*/  STG.E.64 desc[UR6][R2.64+0xd0], R20 ;  /* 0x0000d01402007986 */ /* 0x0001e2000c101b06 */
[----:B------:R-:W-:Y:S05]  /*0200*/  @!P0 BRA `(.L_x_150) ;  /* 0xfffffffc00a48947 */ /* 0x000fea000383ffff */
[----:B------:R-:W-:Y:S05]  /*0210*/  EXIT ;  /* 0x000000000000794d */ /* 0x000fea0003800000 */
.L_x_151:
        /* <DEDUP_REMOVED lines=14> */
.L_x_232:


//--------------------- .text._Z9CollisionP9attribute --------------------------
	.section	.text._Z9CollisionP9attribute,"ax",@progbits
	.align	128
        .global         _Z9CollisionP9attribute
        .type           _Z9CollisionP9attribute,@function
        .size           _Z9CollisionP9attribute,(.L_x_224 - _Z9CollisionP9attribute)
        .other          _Z9CollisionP9attribute,@"STO_CUDA_ENTRY STV_DEFAULT"
_Z9CollisionP9attribute:
.text._Z9CollisionP9attribute:
        /* <DEDUP_REMOVED lines=8> */
[----:B------:R-:W1:Y:S01]  /*0080*/  LDC.64 R24, c[0x3][RZ] ;  /* 0x00c00000ff187b82 */ /* 0x000e620000000a00 */
[----:B------:R-:W-:Y:S01]  /*0090*/  BSSY.RECONVERGENT B0, `(.L_x_152) ;  /* 0x0000335000007945 */ /* 0x000fe20003800200 */
[----:B------:R-:W2:Y:S01]  /*00a0*/  LDCU.128 UR4, c[0x3][0x60] ;  /* 0x00c00c00ff0477ac */ /* 0x000ea20008000c00 */
[----:B------:R-:W3:Y:S01]  /*00b0*/  LDCU.128 UR12, c[0x3][0x80] ;  /* 0x00c01000ff0c77ac */ /* 0x000ee20008000c00 */
[----:B------:R-:W4:Y:S01]  /*00c0*/  LDCU.128 UR16, c[0x3][0x90] ;  /* 0x00c01200ff1077ac */ /* 0x000f220008000c00 */
[----:B------:R-:W1:Y:S01]  /*00d0*/  LDCU.64 UR30, c[0x3][URZ] ;  /* 0x00c00000ff1e77ac */ /* 0x000e620008000a00 */
[----:B0-----:R-:W0:Y:S01]  /*00e0*/  I2F.F64 R52, UR8 ;  /* 0x0000000800347d12 */ /* 0x001e220008201c00 */
[----:B------:R-:W0:Y:S01]  /*00f0*/  LDCU.64 UR20, c[0x3][0x38] ;  /* 0x00c00700ff1477ac */ /* 0x000e220008000a00 */
[----:B------:R-:W0:Y:S01]  /*0100*/  LDCU.64 UR22, c[0x3][0x40] ;  /* 0x00c00800ff1677ac */ /* 0x000e220008000a00 */
[----:B-1----:R-:W-:-:S05]  /*0110*/  DADD R24, R24, R24 ;  /* 0x0000000018187229 */ /* 0x002fca0000000018 */
[----:B------:R-:W1:Y:S01]  /*0120*/  I2F.F64 R50, UR9 ;  /* 0x0000000900327d12 */ /* 0x000e620008201c00 */
[----:B------:R-:W5:Y:S01]  /*0130*/  LDCU.64 UR8, c[0x3][0xa0] ;  /* 0x00c01400ff0877ac */ /* 0x000f620008000a00 */
[----:B------:R-:W0:Y:S06]  /*0140*/  LDCU.64 UR24, c[0x3][0x48] ;  /* 0x00c00900ff1877ac */ /* 0x000e2c0008000a00 */
[----:B--2---:R-:W2:Y:S01]  /*0150*/  I2F.F64 R60, UR4 ;  /* 0x00000004003c7d12 */ /* 0x004ea20008201c00 */
[----:B------:R-:W4:Y:S01]  /*0160*/  LDCU UR4, c[0x0][0x370] ;  /* 0x00006e00ff0477ac */ /* 0x000f220008000800 */
[----:B------:R-:W0:Y:S06]  /*0170*/  LDCU.64 UR26, c[0x3][0x50] ;  /* 0x00c00a00ff1a77ac */ /* 0x000e2c0008000a00 */
[----:B---3--:R-:W3:Y:S01]  /*0180*/  I2F.F64 R42, UR13 ;  /* 0x0000000d002a7d12 */ /* 0x008ee20008201c00 */
[----:B------:R-:W0:Y:S07]  /*0190*/  LDCU.64 UR28, c[0x3][0x58] ;  /* 0x00c00b00ff1c77ac */ /* 0x000e2e0008000a00 */
[----:B-----5:R-:W0:Y:S01]  /*01a0*/  I2F.F64 R28, UR8 ;  /* 0x00000008001c7d12 */ /* 0x020e220008201c00 */
[----:B----4-:R-:W-:-:S07]  /*01b0*/  IMAD R0, R0, UR4, RZ ;  /* 0x0000000400007c24 */ /* 0x010fce000f8e02ff */
[----:B------:R-:W4:Y:S08]  /*01c0*/  I2F.F64 R26, UR9 ;  /* 0x00000009001a7d12 */ /* 0x000f300008201c00 */
[----:B------:R-:W0:Y:S01]  /*01d0*/  I2F.F64 R58, UR5 ;  /* 0x00000005003a7d12 */ /* 0x000e220008201c00 */
[----:B------:R-:W0:Y:S07]  /*01e0*/  LDCU UR5, c[0x3][0x4] ;  /* 0x00c00080ff0577ac */ /* 0x000e2e0008000800 */
[----:B------:R-:W0:Y:S08]  /*01f0*/  I2F.F64 R56, UR6 ;  /* 0x0000000600387d12 */ /* 0x000e300008201c00 */
[----:B------:R-:W0:Y:S01]  /*0200*/  I2F.F64 R54, UR7 ;  /* 0x0000000700367d12 */ /* 0x000e220008201c00 */
[----:B------:R-:W0:Y:S07]  /*0210*/  LDCU.64 UR6, c[0x0][0x358] ;  /* 0x00006b00ff0677ac */ /* 0x000e2e0008000a00 */
[----:B------:R-:W0:Y:S08]  /*0220*/  I2F.F64 R48, UR10 ;  /* 0x0000000a00307d12 */ /* 0x000e300008201c00 */
[----:B------:R-:W0:Y:S01]  /*0230*/  I2F.F64 R46, UR11 ;  /* 0x0000000b002e7d12 */ /* 0x000e220008201c00 */
[----:B------:R-:W0:Y:S07]  /*0240*/  LDCU.64 UR10, c[0x3][0x18] ;  /* 0x00c00300ff0a77ac */ /* 0x000e2e0008000a00 */
        /* <DEDUP_REMOVED lines=8> */
[----:B------:R-:W0:Y:S08]  /*02d0*/  I2F.F64 R32, UR18 ;  /* 0x0000001200207d12 */ /* 0x000e300008201c00 */
[----:B------:R-:W0:Y:S01]  /*02e0*/  I2F.F64 R30, UR19 ;  /* 0x00000013001e7d12 */ /* 0x000e220008201c00 */
[----:B-1234-:R-:W0:Y:S02]  /*02f0*/  LDCU.64 UR18, c[0x3][0x30] ;  /* 0x00c00600ff1277ac */ /* 0x01ee240008000a00 */
.L_x_209:
[----:B-1----:R-:W1:Y:S08]  /*0300*/  LDC.64 R22, c[0x0][0x380] ;  /* 0x0000e000ff167b82 */ /* 0x002e700000000a00 */
[----:B------:R-:W2:Y:S01]  /*0310*/  LDC.64 R10, c[0x3][RZ] ;  /* 0x00c00000ff0a7b82 */ /* 0x000ea20000000a00 */
[----:B-1----:R-:W-:-:S05]  /*0320*/  IMAD.WIDE R22, R5, 0x108, R22 ;  /* 0x0000010805167825 */ /* 0x002fca00078e0216 */
[----:B0-----:R-:W3:Y:S04]  /*0330*/  LDG.E.64 R20, desc[UR6][R22.64+0xe0] ;  /* 0x0000e00616147981 */ /* 0x001ee8000c1e1b00 */
[----:B------:R-:W4:Y:S04]  /*0340*/  LDG.E.64 R18, desc[UR6][R22.64+0xd8] ;  /* 0x0000d80616127981 */ /* 0x000f28000c1e1b00 */
[----:B------:R-:W5:Y:S01]  /*0350*/  LDG.E.64 R16, desc[UR6][R22.64+0xf8] ;  /* 0x0000f80616107981 */ /* 0x000f62000c1e1b00 */
[----:B------:R-:W2:Y:S01]  /*0360*/  MUFU.RCP64H R3, UR5 ;  /* 0x0000000500037d08 */ /* 0x000ea20008001800 */
[----:B------:R-:W-:Y:S01]  /*0370*/  IMAD.MOV.U32 R2, RZ, RZ, 0x1 ;  /* 0x00000001ff027424 */ /* 0x000fe200078e00ff */
[----:B------:R-:W-:Y:S01]  /*0380*/  BSSY.RECONVERGENT B2, `(.L_x_153) ;  /* 0x000001b000027945 */ /* 0x000fe20003800200 */
[----:B------:R-:W-:-:S05]  /*0390*/  IMAD.IADD R5, R0, 0x1, R5 ;  /* 0x0000000100057824 */ /* 0x000fca00078e0205 */
[----:B------:R-:W-:Y:S01]  /*03a0*/  ISETP.GE.AND P1, PT, R5, 0x9dd1, PT ;  /* 0x00009dd10500780c */ /* 0x000fe20003f26270 */
[----:B--2---:R-:W-:-:S08]  /*03b0*/  DFMA R6, R2, -R10, 1 ;  /* 0x3ff000000206742b */ /* 0x004fd0000000080a */
[----:B------:R-:W-:-:S08]  /*03c0*/  DFMA R6, R6, R6, R6 ;  /* 0x000000060606722b */ /* 0x000fd00000000006 */
[----:B------:R-:W-:-:S08]  /*03d0*/  DFMA R6, R2, R6, R2 ;  /* 0x000000060206722b */ /* 0x000fd00000000002 */
[----:B------:R-:W-:-:S08]  /*03e0*/  DFMA R8, R6, -R10, 1 ;  /* 0x3ff000000608742b */ /* 0x000fd0000000080a */
[----:B------:R-:W-:Y:S02]  /*03f0*/  DFMA R6, R6, R8, R6 ;  /* 0x000000080606722b */ /* 0x000fe40000000006 */
[----:B---3--:R-:W-:Y:S02]  /*0400*/  DMUL R2, R58, R20 ;  /* 0x000000143a027228 */ /* 0x008fe40000000000 */
[----:B----4-:R-:W-:-:S06]  /*0410*/  DMUL R62, R18, R18 ;  /* 0x00000012123e7228 */ /* 0x010fcc0000000000 */
[----:B------:R-:W-:Y:S02]  /*0420*/  DFMA R2, R60, R18, R2 ;  /* 0x000000123c02722b */ /* 0x000fe40000000002 */
[----:B-----5:R-:W-:Y:S02]  /*0430*/  DMUL R64, R16, UR10 ;  /* 0x0000000a10407c28 */ /* 0x020fe40008000000 */
[----:B------:R-:W-:-:S04]  /*0440*/  DFMA R62, R20, R20, R62 ;  /* 0x00000014143e722b */ /* 0x000fc8000000003e */
        /* <DEDUP_REMOVED lines=13> */
[----:B------:R-:W-:Y:S05]  /*0520*/  CALL.REL.NOINC `($__internal_8_$__cuda_sm20_div_rn_f64_full) ;  /* 0x0000002c00b47944 */ /* 0x000fea0003c00000 */
.L_x_154:
[----:B------:R-:W-:Y:S05]  /*0530*/  BSYNC.RECONVERGENT B2 ;  /* 0x0000000000027941 */ /* 0x000fea0003800200 */
.L_x_153:
[----:B------:R-:W-:Y:S01]  /*0540*/  DMUL R14, R24, UR30 ;  /* 0x0000001e180e7c28 */ /* 0x000fe20008000000 */
[----:B------:R-:W-:Y:S01]  /*0550*/  IMAD.MOV.U32 R8, RZ, RZ, 0x1 ;  /* 0x00000001ff087424 */ /* 0x000fe200078e00ff */
[----:B------:R-:W-:Y:S01]  /*0560*/  DMUL R2, R2, R2 ;  /* 0x0000000202027228 */ /* 0x000fe20000000000 */
[----:B------:R-:W-:Y:S03]  /*0570*/  BSSY.RECONVERGENT B2, `(.L_x_155) ;  /* 0x0000017000027945 */ /* 0x000fe60003800200 */
[----:B------:R-:W0:Y:S06]  /*0580*/  MUFU.RCP64H R9, R15 ;  /* 0x0000000f00097308 */ /* 0x000e2c0000001800 */
        /* <DEDUP_REMOVED lines=18> */
[----:B------:R-:W-:Y:S05]  /*06b0*/  CALL.REL.NOINC `($__internal_8_$__cuda_sm20_div_rn_f64_full) ;  /* 0x0000002c00507944 */ /* 0x000fea0003c00000 */
[----:B------:R-:W-:Y:S01]  /*06c0*/  MOV R8, R6 ;  /* 0x0000000600087202 */ /* 0x000fe20000000f00 */
[----:B------:R-:W-:-:S07]  /*06d0*/  IMAD.MOV.U32 R9, RZ, RZ, R7 ;  /* 0x000000ffff097224 */ /* 0x000fce00078e0007 */
.L_x_156:
[----:B------:R-:W-:Y:S05]  /*06e0*/  BSYNC.RECONVERGENT B2 ;  /* 0x0000000000027941 */ /* 0x000fea0003800200 */
.L_x_155:
        /* <DEDUP_REMOVED lines=21> */
[----:B------:R-:W-:Y:S05]  /*0840*/  CALL.REL.NOINC `($__internal_8_$__cuda_sm20_div_rn_f64_full) ;  /* 0x0000002800ec7944 */ /* 0x000fea0003c00000 */
[----:B------:R-:W-:Y:S01]  /*0850*/  IMAD.MOV.U32 R2, RZ, RZ, R6 ;  /* 0x000000ffff027224 */ /* 0x000fe200078e0006 */
[----:B------:R-:W-:-:S07]  /*0860*/  MOV R3, R7 ;  /* 0x0000000700037202 */ /* 0x000fce0000000f00 */
.L_x_158:
[----:B------:R-:W-:Y:S05]  /*0870*/  BSYNC.RECONVERGENT B2 ;  /* 0x0000000000027941 */ /* 0x000fea0003800200 */
.L_x_157:
[----:B------:R-:W2:Y:S01]  /*0880*/  LDG.E.64 R62, desc[UR6][R22.64] ;  /* 0x00000006163e7981 */ /* 0x000ea2000c1e1b00 */
[----:B------:R-:W0:Y:S01]  /*0890*/  LDC.64 R6, c[0x3][0x10] ;  /* 0x00c00400ff067b82 */ /* 0x000e220000000a00 */
        /* <DEDUP_REMOVED lines=9> */
[----:B--2---:R-:W-:-:S08]  /*0930*/  DFMA R12, -R64, R12, R62 ;  /* 0x0000000c400c722b */ /* 0x004fd0000000013e */
        /* <DEDUP_REMOVED lines=14> */
.L_x_160:
[----:B------:R-:W-:Y:S05]  /*0a20*/  BSYNC.RECONVERGENT B2 ;  /* 0x0000000000027941 */ /* 0x000fea0003800200 */
.L_x_159:
[----:B------:R-:W0:Y:S01]  /*0a30*/  LDC.64 R8, c[0x3][RZ] ;  /* 0x00c00000ff087b82 */ /* 0x000e220000000a00 */
[----:B------:R-:W0:Y:S01]  /*0a40*/  MUFU.RCP64H R11, UR5 ;  /* 0x00000005000b7d08 */ /* 0x000e220008001800 */
[----:B------:R-:W-:Y:S01]  /*0a50*/  IMAD.MOV.U32 R10, RZ, RZ, 0x1 ;  /* 0x00000001ff0a7424 */ /* 0x000fe200078e00ff */
[----:B------:R-:W-:Y:S01]  /*0a60*/  DADD R62, R62, -R6 ;  /* 0x000000003e3e7229 */ /* 0x000fe20000000806 */
[----:B------:R-:W-:Y:S06]  /*0a70*/  BSSY.RECONVERGENT B2, `(.L_x_161) ;  /* 0x0000018000027945 */ /* 0x000fec0003800200 */
[----:B------:R1:W-:Y:S01]  /*0a80*/  STG.E.64 desc[UR6][R22.64+0x48], R62 ;  /* 0x0000483e16007986 */ /* 0x0003e2000c101b06 */
[----:B0-----:R-:W-:-:S08]  /*0a90*/  DFMA R12, R10, -R8, 1 ;  /* 0x3ff000000a0c742b */ /* 0x001fd00000000808 */
[----:B------:R-:W-:-:S08]  /*0aa0*/  DFMA R12, R12, R12, R12 ;  /* 0x0000000c0c0c722b */ /* 0x000fd0000000000c */
[----:B------:R-:W-:Y:S02]  /*0ab0*/  DFMA R10, R10, R12, R10 ;  /* 0x0000000c0a0a722b */ /* 0x000fe4000000000a */
[----:B------:R-:W-:-:S06]  /*0ac0*/  DMUL R12, R54, R20 ;  /* 0x00000014360c7228 */ /* 0x000fcc0000000000 */
[----:B------:R-:W-:Y:S02]  /*0ad0*/  DFMA R64, R10, -R8, 1 ;  /* 0x3ff000000a40742b */ /* 0x000fe40000000808 */
[----:B------:R-:W-:-:S06]  /*0ae0*/  DFMA R12, R56, R18, R12 ;  /* 0x00000012380c722b */ /* 0x000fcc000000000c */
[----:B------:R-:W-:-:S04]  /*0af0*/  DFMA R64, R10, R64, R10 ;  /* 0x000000400a40722b */ /* 0x000fc8000000000a */
[----:B------:R-:W-:-:S04]  /*0b00*/  FSETP.GEU.AND P2, PT, |R13|, 6.5827683646048100446e-37, PT ;  /* 0x036000000d00780b */ /* 0x000fc80003f4e200 */
[----:B------:R-:W-:-:S08]  /*0b10*/  DMUL R10, R64, R12 ;  /* 0x0000000c400a7228 */ /* 0x000fd00000000000 */
[----:B------:R-:W-:-:S08]  /*0b20*/  DFMA R8, R10, -R8, R12 ;  /* 0x800000080a08722b */ /* 0x000fd0000000000c */
[----:B------:R-:W-:Y:S02]  /*0b30*/  DFMA R6, R64, R8, R10 ;  /* 0x000000084006722b */ /* 0x000fe4000000000a */
[----:B------:R-:W-:-:S08]  /*0b40*/  DMUL R64, R16, UR14 ;  /* 0x0000000e10407c28 */ /* 0x000fd00008000000 */
[----:B------:R-:W-:-:S05]  /*0b50*/  FFMA R4, RZ, UR5, R7 ;  /* 0x00000005ff047c23 */ /* 0x000fca0008000007 */
[----:B------:R-:W-:-:S13]  /*0b60*/  FSETP.GT.AND P0, PT, |R4|, 1.469367938527859385e-39, PT ;  /* 0x001000000400780b */ /* 0x000fda0003f04200 */
[----:B-1----:R-:W-:Y:S05]  /*0b70*/  @P0 BRA P2, `(.L_x_162) ;  /* 0x00000000001c0947 */ /* 0x002fea0001000000 */
[----:B------:R-:W0:Y:S01]  /*0b80*/  LDCU.64 UR8, c[0x3][URZ] ;  /* 0x00c00000ff0877ac */ /* 0x000e220008000a00 */
[----:B------:R-:W-:Y:S01]  /*0b90*/  IMAD.MOV.U32 R6, RZ, RZ, R12 ;  /* 0x000000ffff067224 */ /* 0x000fe200078e000c */
[----:B------:R-:W-:Y:S01]  /*0ba0*/  MOV R4, 0xbf0 ;  /* 0x00000bf000047802 */ /* 0x000fe20000000f00 */
[----:B------:R-:W-:Y:S01]  /*0bb0*/  IMAD.MOV.U32 R7, RZ, RZ, R13 ;  /* 0x000000ffff077224 */ /* 0x000fe200078e000d */
[----:B0-----:R-:W-:Y:S01]  /*0bc0*/  MOV R8, UR8 ;  /* 0x0000000800087c02 */ /* 0x001fe20008000f00 */
[----:B------:R-:W-:-:S07]  /*0bd0*/  IMAD.U32 R9, RZ, RZ, UR9 ;  /* 0x00000009ff097e24 */ /* 0x000fce000f8e00ff */
[----:B------:R-:W-:Y:S05]  /*0be0*/  CALL.REL.NOINC `($__internal_8_$__cuda_sm20_div_rn_f64_full) ;  /* 0x0000002800047944 */ /* 0x000fea0003c00000 */
.L_x_162:
[----:B------:R-:W-:Y:S05]  /*0bf0*/  BSYNC.RECONVERGENT B2 ;  /* 0x0000000000027941 */ /* 0x000fea0003800200 */
.L_x_161:
        /* <DEDUP_REMOVED lines=25> */
.L_x_164:
[----:B------:R-:W-:Y:S05]  /*0d90*/  BSYNC.RECONVERGENT B2 ;  /* 0x0000000000027941 */ /* 0x000fea0003800200 */
.L_x_163:
[----:B------:R-:W2:Y:S01]  /*0da0*/  LDG.E.64 R62, desc[UR6][R22.64+0x8] ;  /* 0x00000806163e7981 */ /* 0x000ea2000c1e1b00 */
[----:B------:R-:W0:Y:S01]  /*0db0*/  LDC.64 R6, c[0x3][0x10] ;  /* 0x00c00400ff067b82 */ /* 0x000e220000000a00 */
[----:B------:R-:W0:Y:S01]  /*0dc0*/  MUFU.RCP64H R11, UR12 ;  /* 0x0000000c000b7d08 */ /* 0x000e220008001800 */
[----:B------:R-:W-:Y:S01]  /*0dd0*/  IMAD.MOV.U32 R10, RZ, RZ, 0x1 ;  /* 0x00000001ff0a7424 */ /* 0x000fe200078e00ff */
[----:B------:R-:W-:Y:S01]  /*0de0*/  DADD R12, R12, R8 ;  /* 0x000000000c0c7229 */ /* 0x000fe20000000008 */
[----:B------:R-:W-:Y:S07]  /*0df0*/  BSSY.RECONVERGENT B2, `(.L_x_165) ;  /* 0x0000016000027945 */ /* 0x000fee0003800200 */
[----:B------:R-:W-:-:S02]  /*0e00*/  DADD R12, R12, -R2 ;  /* 0x000000000c0c7229 */ /* 0x000fc40000000802 */
        /* <DEDUP_REMOVED lines=19> */
[----:B------:R-:W-:Y:S05]  /*0f40*/  CALL.REL.NOINC `($__internal_8_$__cuda_sm20_div_rn_f64_full) ;  /* 0x00000024002c7944 */ /* 0x000fea0003c00000 */
.L_x_166:
[----:B------:R-:W-:Y:S05]  /*0f50*/  BSYNC.RECONVERGENT B2 ;  /* 0x0000000000027941 */ /* 0x000fea0003800200 */
.L_x_165:
        /* <DEDUP_REMOVED lines=22> */
[----:B------:R-:W-:Y:S01]  /*10c0*/  MOV R6, R12 ;  /* 0x0000000c00067202 */ /* 0x000fe20000000f00 */
[----:B------:R-:W-:Y:S01]  /*10d0*/  IMAD.MOV.U32 R7, RZ, RZ, R13 ;  /* 0x000000ffff077224 */ /* 0x000fe200078e000d */
[----:B------:R-:W-:Y:S01]  /*10e0*/  MOV R4, 0x1120 ;  /* 0x0000112000047802 */ /* 0x000fe20000000f00 */
[----:B0-----:R-:W-:Y:S02]  /*10f0*/  IMAD.U32 R8, RZ, RZ, UR8 ;  /* 0x00000008ff087e24 */ /* 0x001fe4000f8e00ff */
[----:B------:R-:W-:-:S07]  /*1100*/  IMAD.U32 R9, RZ, RZ, UR9 ;  /* 0x00000009ff097e24 */ /* 0x000fce000f8e00ff */
[----:B------:R-:W-:Y:S05]  /*1110*/  CALL.REL.NOINC `($__internal_8_$__cuda_sm20_div_rn_f64_full) ;  /* 0x0000002000b87944 */ /* 0x000fea0003c00000 */
.L_x_168:
[----:B------:R-:W-:Y:S05]  /*1120*/  BSYNC.RECONVERGENT B2 ;  /* 0x0000000000027941 */ /* 0x000fea0003800200 */
.L_x_167:
        /* <DEDUP_REMOVED lines=23> */
[----:B------:R-:W-:Y:S02]  /*12a0*/  IMAD.MOV.U32 R8, RZ, RZ, R6 ;  /* 0x000000ffff087224 */ /* 0x000fe400078e0006 */
[----:B------:R-:W-:-:S07]  /*12b0*/  IMAD.MOV.U32 R9, RZ, RZ, R7 ;  /* 0x000000ffff097224 */ /* 0x000fce00078e0007 */
.L_x_170:
[----:B------:R-:W-:Y:S05]  /*12c0*/  BSYNC.RECONVERGENT B2 ;  /* 0x0000000000027941 */ /* 0x000fea0003800200 */
.L_x_169:
        /* <DEDUP_REMOVED lines=26> */
[----:B------:R-:W-:Y:S05]  /*1470*/  CALL.REL.NOINC `($__internal_8_$__cuda_sm20_div_rn_f64_full) ;  /* 0x0000001c00e07944 */ /* 0x000fea0003c00000 */
.L_x_172:
[----:B------:R-:W-:Y:S05]  /*1480*/  BSYNC.RECONVERGENT B2 ;  /* 0x0000000000027941 */ /* 0x000fea0003800200 */
.L_x_171:
[----:B------:R-:W0:Y:S01]  /*1490*/  LDC.64 R8, c[0x3][RZ] ;  /* 0x00c00000ff087b82 */ /* 0x000e220000000a00 */
[----:B------:R-:W0:Y:S01]  /*14a0*/  MUFU.RCP64H R11, UR5 ;  /* 0x00000005000b7d08 */ /* 0x000e220008001800 */
[----:B------:R-:W-:Y:S01]  /*14b0*/  MOV R10, 0x1 ;  /* 0x00000001000a7802 */ /* 0x000fe20000000f00 */
        /* <DEDUP_REMOVED lines=20> */
[----:B------:R-:W-:Y:S02]  /*1600*/  MOV R7, R13 ;  /* 0x0000000d00077202 */ /* 0x000fe40000000f00 */
[----:B------:R-:W-:Y:S01]  /*1610*/  MOV R4, 0x1650 ;  /* 0x0000165000047802 */ /* 0x000fe20000000f00 */
[----:B0-----:R-:W-:Y:S02]  /*1620*/  IMAD.U32 R8, RZ, RZ, UR8 ;  /* 0x00000008ff087e24 */ /* 0x001fe4000f8e00ff */
[----:B------:R-:W-:-:S07]  /*1630*/  IMAD.U32 R9, RZ, RZ, UR9 ;  /* 0x00000009ff097e24 */ /* 0x000fce000f8e00ff */
[----:B------:R-:W-:Y:S05]  /*1640*/  CALL.REL.NOINC `($__internal_8_$__cuda_sm20_div_rn_f64_full) ;  /* 0x0000001c006c7944 */ /* 0x000fea0003c00000 */
.L_x_174:
[----:B------:R-:W-:Y:S05]  /*1650*/  BSYNC.RECONVERGENT B2 ;  /* 0x0000000000027941 */ /* 0x000fea0003800200 */
.L_x_173:
        /* <DEDUP_REMOVED lines=25> */
.L_x_176:
[----:B------:R-:W-:Y:S05]  /*17f0*/  BSYNC.RECONVERGENT B2 ;  /* 0x0000000000027941 */ /* 0x000fea0003800200 */
.L_x_175:
[----:B------:R-:W2:Y:S01]  /*1800*/  LDG.E.64 R62, desc[UR6][R22.64+0x18] ;  /* 0x00001806163e7981 */ /* 0x000ea2000c1e1b00 */
[----:B------:R-:W0:Y:S01]  /*1810*/  LDC.64 R6, c[0x3][0x10] ;  /* 0x00c00400ff067b82 */ /* 0x000e220000000a00 */
[----:B------:R-:W0:Y:S01]  /*1820*/  MUFU.RCP64H R11, UR12 ;  /* 0x0000000c000b7d08 */ /* 0x000e220008001800 */
[----:B------:R-:W-:Y:S01]  /*1830*/  MOV R10, 0x1 ;  /* 0x00000001000a7802 */ /* 0x000fe20000000f00 */
        /* <DEDUP_REMOVED lines=22> */
[----:B------:R-:W-:Y:S05]  /*19a0*/  CALL.REL.NOINC `($__internal_8_$__cuda_sm20_div_rn_f64_full) ;  /* 0x0000001800947944 */ /* 0x000fea0003c00000 */
.L_x_178:
[----:B------:R-:W-:Y:S05]  /*19b0*/  BSYNC.RECONVERGENT B2 ;  /* 0x0000000000027941 */ /* 0x000fea0003800200 */
.L_x_177:
        /* <DEDUP_REMOVED lines=24> */
[----:B------:R-:W-:Y:S02]  /*1b40*/  IMAD.MOV.U32 R7, RZ, RZ, R13 ;  /* 0x000000ffff077224 */ /* 0x000fe400078e000d */
[----:B0-----:R-:W-:Y:S01]  /*1b50*/  IMAD.U32 R8, RZ, RZ, UR8 ;  /* 0x00000008ff087e24 */ /* 0x001fe2000f8e00ff */
[----:B------:R-:W-:-:S07]  /*1b60*/  MOV R9, UR9 ;  /* 0x0000000900097c02 */ /* 0x000fce0008000f00 */
[----:B------:R-:W-:Y:S05]  /*1b70*/  CALL.REL.NOINC `($__internal_8_$__cuda_sm20_div_rn_f64_full) ;  /* 0x0000001800207944 */ /* 0x000fea0003c00000 */
.L_x_180:
[----:B------:R-:W-:Y:S05]  /*1b80*/  BSYNC.RECONVERGENT B2 ;  /* 0x0000000000027941 */ /* 0x000fea0003800200 */
.L_x_179:
        /* <DEDUP_REMOVED lines=25> */
.L_x_182:
[----:B------:R-:W-:Y:S05]  /*1d20*/  BSYNC.RECONVERGENT B2 ;  /* 0x0000000000027941 */ /* 0x000fea0003800200 */
.L_x_181:
        /* <DEDUP_REMOVED lines=27> */
.L_x_184:
[----:B------:R-:W-:Y:S05]  /*1ee0*/  BSYNC.RECONVERGENT B2 ;  /* 0x0000000000027941 */ /* 0x000fea0003800200 */
.L_x_183:
        /* <DEDUP_REMOVED lines=28> */
.L_x_186:
[----:B------:R-:W-:Y:S05]  /*20b0*/  BSYNC.RECONVERGENT B2 ;  /* 0x0000000000027941 */ /* 0x000fea0003800200 */
.L_x_185:
        /* <DEDUP_REMOVED lines=25> */
.L_x_188:
[----:B------:R-:W-:Y:S05]  /*2250*/  BSYNC.RECONVERGENT B2 ;  /* 0x0000000000027941 */ /* 0x000fea0003800200 */
.L_x_187:
        /* <DEDUP_REMOVED lines=27> */
.L_x_190:
[----:B------:R-:W-:Y:S05]  /*2410*/  BSYNC.RECONVERGENT B2 ;  /* 0x0000000000027941 */ /* 0x000fea0003800200 */
.L_x_189:
[----:B------:R-:W0:Y:S01]  /*2420*/  LDC.64 R8, c[0x3][RZ] ;  /* 0x00c00000ff087b82 */ /* 0x000e220000000a00 */
[----:B------:R-:W0:Y:S01]  /*2430*/  MUFU.RCP64H R11, UR5 ;  /* 0x00000005000b7d08 */ /* 0x000e220008001800 */
[----:B------:R-:W-:Y:S01]  /*2440*/  IMAD.MOV.U32 R10, RZ, RZ, 0x1 ;  /* 0x00000001ff0a7424 */ /* 0x000fe200078e00ff */
[----:B------:R-:W-:Y:S05]  /*2450*/  BSSY.RECONVERGENT B2, `(.L_x_191) ;  /* 0x0000019000027945 */ /* 0x000fea0003800200 */
        /* <DEDUP_REMOVED lines=9> */
[----:B------:R-:W-:Y:S02]  /*24f0*/  DFMA R64, R10, -R8, R12 ;  /* 0x800000080a40722b */ /* 0x000fe4000000000c */
[----:B------:R-:W-:Y:S02]  /*2500*/  DADD R8, R62, -R6 ;  /* 0x000000003e087229 */ /* 0x000fe40000000806 */
[----:B------:R-:W-:-:S04]  /*2510*/  DMUL R62, R16, UR24 ;  /* 0x00000018103e7c28 */ /* 0x000fc80008000000 */
[----:B------:R-:W-:Y:S01]  /*2520*/  DFMA R6, R66, R64, R10 ;  /* 0x000000404206722b */ /* 0x000fe2000000000a */
[----:B------:R0:W-:Y:S09]  /*2530*/  STG.E.64 desc[UR6][R22.64+0x70], R8 ;  /* 0x0000700816007986 */ /* 0x0001f2000c101b06 */
[----:B------:R-:W-:-:S05]  /*2540*/  FFMA R4, RZ, UR5, R7 ;  /* 0x00000005ff047c23 */ /* 0x000fca0008000007 */
[----:B------:R-:W-:-:S13]  /*2550*/  FSETP.GT.AND P0, PT, |R4|, 1.469367938527859385e-39, PT ;  /* 0x001000000400780b */ /* 0x000fda0003f04200 */
[----:B0-----:R-:W-:Y:S05]  /*2560*/  @P0 BRA P2, `(.L_x_192) ;  /* 0x00000000001c0947 */ /* 0x001fea0001000000 */
[----:B------:R-:W0:Y:S01]  /*2570*/  LDCU.64 UR8, c[0x3][URZ] ;  /* 0x00c00000ff0877ac */ /* 0x000e220008000a00 */
[----:B------:R-:W-:Y:S01]  /*2580*/  MOV R6, R12 ;  /* 0x0000000c00067202 */ /* 0x000fe20000000f00 */
[----:B------:R-:W-:Y:S01]  /*2590*/  IMAD.MOV.U32 R7, RZ, RZ, R13 ;  /* 0x000000ffff077224 */ /* 0x000fe200078e000d */
[----:B------:R-:W-:Y:S01]  /*25a0*/  MOV R4, 0x25e0 ;  /* 0x000025e000047802 */ /* 0x000fe20000000f00 */
[----:B0-----:R-:W-:Y:S02]  /*25b0*/  IMAD.U32 R8, RZ, RZ, UR8 ;  /* 0x00000008ff087e24 */ /* 0x001fe4000f8e00ff */
[----:B------:R-:W-:-:S07]  /*25c0*/  IMAD.U32 R9, RZ, RZ, UR9 ;  /* 0x00000009ff097e24 */ /* 0x000fce000f8e00ff */
[----:B------:R-:W-:Y:S05]  /*25d0*/  CALL.REL.NOINC `($__internal_8_$__cuda_sm20_div_rn_f64_full) ;  /* 0x0000000c00887944 */ /* 0x000fea0003c00000 */
.L_x_192:
[----:B------:R-:W-:Y:S05]  /*25e0*/  BSYNC.RECONVERGENT B2 ;  /* 0x0000000000027941 */ /* 0x000fea0003800200 */
.L_x_191:
        /* <DEDUP_REMOVED lines=25> */
.L_x_194:
[----:B------:R-:W-:Y:S05]  /*2780*/  BSYNC.RECONVERGENT B2 ;  /* 0x0000000000027941 */ /* 0x000fea0003800200 */
.L_x_193:
        /* <DEDUP_REMOVED lines=27> */
.L_x_196:
[----:B------:R-:W-:Y:S05]  /*2940*/  BSYNC.RECONVERGENT B2 ;  /* 0x0000000000027941 */ /* 0x000fea0003800200 */
.L_x_195:
[----:B------:R-:W0:Y:S01]  /*2950*/  LDC.64 R8, c[0x3][RZ] ;  /* 0x00c00000ff087b82 */ /* 0x000e220000000a00 */
[----:B------:R-:W0:Y:S01]  /*2960*/  MUFU.RCP64H R11, UR5 ;  /* 0x00000005000b7d08 */ /* 0x000e220008001800 */
[----:B------:R-:W-:Y:S01]  /*2970*/  MOV R10, 0x1 ;  /* 0x00000001000a7802 */ /* 0x000fe20000000f00 */
        /* <DEDUP_REMOVED lines=19> */
[----:B------:R-:W-:Y:S01]  /*2ab0*/  IMAD.MOV.U32 R6, RZ, RZ, R62 ;  /* 0x000000ffff067224 */ /* 0x000fe200078e003e */
[----:B------:R-:W-:Y:S02]  /*2ac0*/  MOV R7, R63 ;  /* 0x0000003f00077202 */ /* 0x000fe40000000f00 */
[----:B------:R-:W-:Y:S01]  /*2ad0*/  MOV R4, 0x2b10 ;  /* 0x00002b1000047802 */ /* 0x000fe20000000f00 */
[----:B0-----:R-:W-:Y:S02]  /*2ae0*/  IMAD.U32 R8, RZ, RZ, UR8 ;  /* 0x00000008ff087e24 */ /* 0x001fe4000f8e00ff */
[----:B------:R-:W-:-:S07]  /*2af0*/  IMAD.U32 R9, RZ, RZ, UR9 ;  /* 0x00000009ff097e24 */ /* 0x000fce000f8e00ff */
[----:B------:R-:W-:Y:S05]  /*2b00*/  CALL.REL.NOINC `($__internal_8_$__cuda_sm20_div_rn_f64_full) ;  /* 0x00000008003c7944 */ /* 0x000fea0003c00000 */
.L_x_198:
[----:B------:R-:W-:Y:S05]  /*2b10*/  BSYNC.RECONVERGENT B2 ;  /* 0x0000000000027941 */ /* 0x000fea0003800200 */
.L_x_197:
        /* <DEDUP_REMOVED lines=25> */
.L_x_200:
[----:B------:R-:W-:Y:S05]  /*2cb0*/  BSYNC.RECONVERGENT B2 ;  /* 0x0000000000027941 */ /* 0x000fea0003800200 */
.L_x_199:
        /* <DEDUP_REMOVED lines=27> */
.L_x_202:
[----:B------:R-:W-:Y:S05]  /*2e70*/  BSYNC.RECONVERGENT B2 ;  /* 0x0000000000027941 */ /* 0x000fea0003800200 */
.L_x_201:
[----:B------:R-:W0:Y:S01]  /*2e80*/  LDC.64 R8, c[0x3][RZ] ;  /* 0x00c00000ff087b82 */ /* 0x000e220000000a00 */
[----:B------:R-:W0:Y:S01]  /*2e90*/  MUFU.RCP64H R11, UR5 ;  /* 0x00000005000b7d08 */ /* 0x000e220008001800 */
[----:B------:R-:W-:Y:S01]  /*2ea0*/  IMAD.MOV.U32 R10, RZ, RZ, 0x1 ;  /* 0x00000001ff0a7424 */ /* 0x000fe200078e00ff */
[----:B------:R-:W-:Y:S01]  /*2eb0*/  DMUL R20, R26, R20 ;  /* 0x000000141a147228 */ /* 0x000fe20000000000 */
[----:B------:R-:W-:Y:S01]  /*2ec0*/  BSSY.RECONVERGENT B2, `(.L_x_203) ;  /* 0x0000018000027945 */ /* 0x000fe20003800200 */
[----:B------:R-:W-:Y:S02]  /*2ed0*/  DADD R64, R64, -R6 ;  /* 0x0000000040407229 */ /* 0x000fe40000000806 */
[----:B------:R-:W-:-:S04]  /*2ee0*/  DMUL R16, R16, UR28 ;  /* 0x0000001c10107c28 */ /* 0x000fc80008000000 */
[----:B------:R-:W-:Y:S01]  /*2ef0*/  DFMA R18, R28, R18, R20 ;  /* 0x000000121c12722b */ /* 0x000fe20000000014 */
[----:B------:R1:W-:Y:S09]  /*2f00*/  STG.E.64 desc[UR6][R22.64+0x80], R64 ;  /* 0x0000804016007986 */ /* 0x0003f2000c101b06 */
        /* <DEDUP_REMOVED lines=19> */
.L_x_204:
[----:B------:R-:W-:Y:S05]  /*3040*/  BSYNC.RECONVERGENT B2 ;  /* 0x0000000000027941 */ /* 0x000fea0003800200 */
.L_x_203:
        /* <DEDUP_REMOVED lines=23> */
[----:B------:R-:W-:Y:S01]  /*31c0*/  MOV R8, R6 ;  /* 0x0000000600087202 */ /* 0x000fe20000000f00 */
[----:B------:R-:W-:-:S07]  /*31d0*/  IMAD.MOV.U32 R9, RZ, RZ, R7 ;  /* 0x000000ffff097224 */ /* 0x000fce00078e0007 */
.L_x_206:
[----:B------:R-:W-:Y:S05]  /*31e0*/  BSYNC.RECONVERGENT B2 ;  /* 0x0000000000027941 */ /* 0x000fea0003800200 */
.L_x_205:
        /* <DEDUP_REMOVED lines=24> */
[----:B0-----:R-:W-:Y:S01]  /*3370*/  IMAD.U32 R8, RZ, RZ, UR8 ;  /* 0x00000008ff087e24 */ /* 0x001fe2000f8e00ff */
[----:B------:R-:W-:-:S07]  /*3380*/  MOV R9, UR9 ;  /* 0x0000000900097c02 */ /* 0x000fce0008000f00 */
[----:B------:R-:W-:Y:S05]  /*3390*/  CALL.REL.NOINC `($__internal_8_$__cuda_sm20_div_rn_f64_full) ;  /* 0x0000000000187944 */ /* 0x000fea0003c00000 */
.L_x_208:
[----:B------:R-:W-:Y:S05]  /*33a0*/  BSYNC.RECONVERGENT B2 ;  /* 0x0000000000027941 */ /* 0x000fea0003800200 */
.L_x_207:
[----:B------:R-:W-:-:S07]  /*33b0*/  DADD R6, R14, -R6 ;  /* 0x000000000e067229 */ /* 0x000fce0000000806 */
[----:B------:R1:W-:Y:S01]  /*33c0*/  STG.E.64 desc[UR6][R22.64+0x88], R6 ;  /* 0x0000880616007986 */ /* 0x0003e2000c101b06 */
[----:B------:R-:W-:Y:S05]  /*33d0*/  @!P1 BRA `(.L_x_209) ;  /* 0xffffffcc00c89947 */ /* 0x000fea000383ffff */
[----:B------:R-:W-:Y:S05]  /*33e0*/  BSYNC.RECONVERGENT B0 ;  /* 0x0000000000007941 */ /* 0x000fea0003800200 */
.L_x_152:
[----:B------:R-:W-:Y:S05]  /*33f0*/  EXIT ;  /* 0x000000000000794d */ /* 0x000fea0003800000 */
        .weak           $__internal_8_$__cuda_sm20_div_rn_f64_full
        .type           $__internal_8_$__cuda_sm20_div_rn_f64_full,@function
        .size           $__internal_8_$__cuda_sm20_div_rn_f64_full,(.L_x_224 - $__internal_8_$__cuda_sm20_div_rn_f64_full)
$__internal_8_$__cuda_sm20_div_rn_f64_full:
[C---:B------:R-:W-:Y:S01]  /*3400*/  FSETP.GEU.AND P0, PT, |R9|.reuse, 1.469367938527859385e-39, PT ;  /* 0x001000000900780b */ /* 0x040fe20003f0e200 */
[----:B------:R-:W-:Y:S01]  /*3410*/  IMAD.MOV.U32 R66, RZ, RZ, R8 ;  /* 0x000000ffff427224 */ /* 0x000fe200078e0008 */
[----:B------:R-:W-:Y:S01]  /*3420*/  LOP3.LUT R10, R9, 0x800fffff, RZ, 0xc0, !PT ;  /* 0x800fffff090a7812 */ /* 0x000fe200078ec0ff */
[----:B------:R-:W-:Y:S01]  /*3430*/  IMAD.MOV.U32 R67, RZ, RZ, R9 ;  /* 0x000000ffff437224 */ /* 0x000fe200078e0009 */
[----:B------:R-:W-:Y:S01]  /*3440*/  MOV R68, R8 ;  /* 0x0000000800447202 */ /* 0x000fe20000000f00 */
[----:B------:R-:W-:Y:S01]  /*3450*/  IMAD.MOV.U32 R73, RZ, RZ, R7 ;  /* 0x000000ffff497224 */ /* 0x000fe200078e0007 */
[----:B------:R-:W-:Y:S01]  /*3460*/  LOP3.LUT R69, R10, 0x3ff00000, RZ, 0xfc, !PT ;  /* 0x3ff000000a457812 */ /* 0x000fe200078efcff */
[----:B------:R-:W-:Y:S01]  /*3470*/  IMAD.MOV.U32 R72, RZ, RZ, R6 ;  /* 0x000000ffff487224 */ /* 0x000fe200078e0006 */
[----:B------:R-:W-:Y:S01]  /*3480*/  MOV R70, 0x1 ;  /* 0x0000000100467802 */ /* 0x000fe20000000f00 */
[----:B------:R-:W-:Y:S01]  /*3490*/  BSSY.RECONVERGENT B1, `(.L_x_210) ;  /* 0x0000057000017945 */ /* 0x000fe20003800200 */
[C---:B------:R-:W-:Y:S01]  /*34a0*/  FSETP.GEU.AND P3, PT, |R73|.reuse, 1.469367938527859385e-39, PT ;  /* 0x001000004900780b */ /* 0x040fe20003f6e200 */
[----:B------:R-:W-:Y:S01]  /*34b0*/  IMAD.MOV.U32 R74, RZ, RZ, R72 ;  /* 0x000000ffff4a7224 */ /* 0x000fe200078e0048 */
[----:B------:R-:W-:Y:S01]  /*34c0*/  LOP3.LUT R6, R73, 0x7ff00000, RZ, 0xc0, !PT ;  /* 0x7ff0000049067812 */ /* 0x000fe200078ec0ff */
[----:B------:R-:W-:Y:S01]  /*34d0*/  @!P0 DMUL R68, R66, 8.98846567431157953865e+307 ;  /* 0x7fe0000042448828 */ /* 0x000fe20000000000 */
[----:B------:R-:W-:-:S04]  /*34e0*/  LOP3.LUT R9, R9, 0x7ff00000, RZ, 0xc0, !PT ;  /* 0x7ff0000009097812 */ /* 0x000fc800078ec0ff */
[C---:B------:R-:W-:Y:S01]  /*34f0*/  ISETP.GE.U32.AND P2, PT, R6.reuse, R9, PT ;  /* 0x000000090600720c */ /* 0x040fe20003f46070 */
[----:B------:R-:W0:Y:S04]  /*3500*/  MUFU.RCP64H R71, R69 ;  /* 0x0000004500477308 */ /* 0x000e280000001800 */
[----:B------:R-:W-:Y:S02]  /*3510*/  @!P3 LOP3.LUT R7, R67, 0x7ff00000, RZ, 0xc0, !PT ;  /* 0x7ff000004307b812 */ /* 0x000fe400078ec0ff */
[----:B------:R-:W-:Y:S02]  /*3520*/  @!P0 LOP3.LUT R9, R69, 0x7ff00000, RZ, 0xc0, !PT ;  /* 0x7ff0000045098812 */ /* 0x000fe400078ec0ff */
[----:B------:R-:W-:Y:S01]  /*3530*/  @!P3 ISETP.GE.U32.AND P4, PT, R6, R7, PT ;  /* 0x000000070600b20c */ /* 0x000fe20003f86070 */
[----:B------:R-:W-:-:S05]  /*3540*/  IMAD.MOV.U32 R7, RZ, RZ, 0x1ca00000 ;  /* 0x1ca00000ff077424 */ /* 0x000fca00078e00ff */
[----:B------:R-:W-:Y:S01]  /*3550*/  @!P3 SEL R8, R7, 0x63400000, !P4 ;  /* 0x634000000708b807 */ /* 0x000fe20006000000 */
[----:B0-----:R-:W-:-:S03]  /*3560*/  DFMA R10, R70, -R68, 1 ;  /* 0x3ff00000460a742b */ /* 0x001fc60000000844 */
[----:B------:R-:W-:-:S05]  /*3570*/  @!P3 LOP3.LUT R8, R8, 0x80000000, R73, 0xf8, !PT ;  /* 0x800000000808b812 */ /* 0x000fca00078ef849 */
[----:B------:R-:W-:-:S08]  /*3580*/  DFMA R10, R10, R10, R10 ;  /* 0x0000000a0a0a722b */ /* 0x000fd0000000000a */
[----:B------:R-:W-:Y:S01]  /*3590*/  DFMA R70, R70, R10, R70 ;  /* 0x0000000a4646722b */ /* 0x000fe20000000046 */
[----:B------:R-:W-:Y:S02]  /*35a0*/  SEL R10, R7, 0x63400000, !P2 ;  /* 0x63400000070a7807 */ /* 0x000fe40005000000 */
[----:B------:R-:W-:Y:S01]  /*35b0*/  @!P3 LOP3.LUT R11, R8, 0x100000, RZ, 0xfc, !PT ;  /* 0x00100000080bb812 */ /* 0x000fe200078efcff */
[----:B------:R-:W-:Y:S01]  /*35c0*/  IMAD.MOV.U32 R8, RZ, RZ, R6 ;  /* 0x000000ffff087224 */ /* 0x000fe200078e0006 */
[----:B------:R-:W-:-:S03]  /*35d0*/  LOP3.LUT R75, R10, 0x800fffff, R73, 0xf8, !PT ;  /* 0x800fffff0a4b7812 */ /* 0x000fc600078ef849 */
[----:B------:R-:W-:Y:S01]  /*35e0*/  DFMA R76, R70, -R68, 1 ;  /* 0x3ff00000464c742b */ /* 0x000fe20000000844 */
[----:B------:R-:W-:-:S06]  /*35f0*/  @!P3 MOV R10, RZ ;  /* 0x000000ff000ab202 */ /* 0x000fcc0000000f00 */
[----:B------:R-:W-:Y:S02]  /*3600*/  @!P3 DFMA R74, R74, 2, -R10 ;  /* 0x400000004a4ab82b */ /* 0x000fe4000000080a */
[----:B------:R-:W-:-:S08]  /*3610*/  DFMA R76, R70, R76, R70 ;  /* 0x0000004c464c722b */ /* 0x000fd00000000046 */
[----:B------:R-:W-:Y:S01]  /*3620*/  DMUL R10, R76, R74 ;  /* 0x0000004a4c0a7228 */ /* 0x000fe20000000000 */
[----:B------:R-:W-:-:S07]  /*3630*/  @!P3 LOP3.LUT R8, R75, 0x7ff00000, RZ, 0xc0, !PT ;  /* 0x7ff000004b08b812 */ /* 0x000fce00078ec0ff */
[----:B------:R-:W-:-:S08]  /*3640*/  DFMA R70, R10, -R68, R74 ;  /* 0x800000440a46722b */ /* 0x000fd0000000004a */
[----:B------:R-:W-:Y:S01]  /*3650*/  DFMA R70, R76, R70, R10 ;  /* 0x000000464c46722b */ /* 0x000fe2000000000a */
[----:B------:R-:W-:-:S05]  /*3660*/  VIADD R10, R8, 0xffffffff ;  /* 0xffffffff080a7836 */ /* 0x000fca0000000000 */
[----:B------:R-:W-:Y:S02]  /*3670*/  ISETP.GT.U32.AND P0, PT, R10, 0x7feffffe, PT ;  /* 0x7feffffe0a00780c */ /* 0x000fe40003f04070 */
[----:B------:R-:W-:-:S04]  /*3680*/  IADD3 R10, PT, PT, R9, -0x1, RZ ;  /* 0xffffffff090a7810 */ /* 0x000fc80007ffe0ff */
[----:B------:R-:W-:-:S13]  /*3690*/  ISETP.GT.U32.OR P0, PT, R10, 0x7feffffe, P0 ;  /* 0x7feffffe0a00780c */ /* 0x000fda0000704470 */
[----:B------:R-:W-:Y:S05]  /*36a0*/  @P0 BRA `(.L_x_211) ;  /* 0x0000000000740947 */ /* 0x000fea0003800000 */
[----:B------:R-:W-:-:S04]  /*36b0*/  LOP3.LUT R9, R67, 0x7ff00000, RZ, 0xc0, !PT ;  /* 0x7ff0000043097812 */ /* 0x000fc800078ec0ff */
[CC--:B------:R-:W-:Y:S02]  /*36c0*/  VIADDMNMX R8, R6.reuse, -R9.reuse, 0xb9600000, !PT ;  /* 0xb960000006087446 */ /* 0x0c0fe40007800909 */
[----:B------:R-:W-:Y:S02]  /*36d0*/  ISETP.GE.U32.AND P0, PT, R6, R9, PT ;  /* 0x000000090600720c */ /* 0x000fe40003f06070 */
[----:B------:R-:W-:Y:S02]  /*36e0*/  VIMNMX R8, PT, PT, R8, 0x46a00000, PT ;  /* 0x46a0000008087848 */ /* 0x000fe40003fe0100 */
[----:B------:R-:W-:Y:S02]  /*36f0*/  SEL R7, R7, 0x63400000, !P0 ;  /* 0x6340000007077807 */ /* 0x000fe40004000000 */
[----:B------:R-:W-:-:S03]  /*3700*/  MOV R6, RZ ;  /* 0x000000ff00067202 */ /* 0x000fc60000000f00 */
[----:B------:R-:W-:-:S04]  /*3710*/  IMAD.IADD R8, R8, 0x1, -R7 ;  /* 0x0000000108087824 */ /* 0x000fc800078e0a07 */
[----:B------:R-:W-:-:S06]  /*3720*/  VIADD R7, R8, 0x7fe00000 ;  /* 0x7fe0000008077836 */ /* 0x000fcc0000000000 */
[----:B------:R-:W-:-:S10]  /*3730*/  DMUL R10, R70, R6 ;  /* 0x00000006460a7228 */ /* 0x000fd40000000000 */
[----:B------:R-:W-:-:S13]  /*3740*/  FSETP.GTU.AND P0, PT, |R11|, 1.469367938527859385e-39, PT ;  /* 0x001000000b00780b */ /* 0x000fda0003f0c200 */
[----:B------:R-:W-:Y:S05]  /*3750*/  @P0 BRA `(.L_x_212) ;  /* 0x0000000000a80947 */ /* 0x000fea0003800000 */
[----:B------:R-:W-:-:S06]  /*3760*/  DFMA R68, R70, -R68, R74 ;  /* 0x800000444644722b */ /* 0x000fcc000000004a */
[----:B------:R-:W-:-:S04]  /*3770*/  IMAD.MOV.U32 R68, RZ, RZ, RZ ;  /* 0x000000ffff447224 */ /* 0x000fc800078e00ff */
        /* <DEDUP_REMOVED lines=16> */
.L_x_211:
        /* <DEDUP_REMOVED lines=17> */
.L_x_214:
[----:B------:R-:W-:Y:S02]  /*3990*/  LOP3.LUT R7, R67, 0x80000, RZ, 0xfc, !PT ;  /* 0x0008000043077812 */ /* 0x000fe400078efcff */
[----:B------:R-:W-:-:S03]  /*39a0*/  MOV R10, R66 ;  /* 0x00000042000a7202 */ /* 0x000fc60000000f00 */
[----:B------:R-:W-:Y:S01]  /*39b0*/  IMAD.MOV.U32 R11, RZ, RZ, R7 ;  /* 0x000000ffff0b7224 */ /* 0x000fe200078e0007 */
[----:B------:R-:W-:Y:S06]  /*39c0*/  BRA `(.L_x_212) ;  /* 0x00000000000c7947 */ /* 0x000fec0003800000 */
.L_x_213:
[----:B------:R-:W-:Y:S01]  /*39d0*/  LOP3.LUT R7, R73, 0x80000, RZ, 0xfc, !PT ;  /* 0x0008000049077812 */ /* 0x000fe200078efcff */
[----:B------:R-:W-:-:S03]  /*39e0*/  IMAD.MOV.U32 R10, RZ, RZ, R72 ;  /* 0x000000ffff0a7224 */ /* 0x000fc600078e0048 */
[----:B------:R-:W-:-:S07]  /*39f0*/  MOV R11, R7 ;  /* 0x00000007000b7202 */ /* 0x000fce0000000f00 */
.L_x_212:
[----:B------:R-:W-:Y:S05]  /*3a00*/  BSYNC.RECONVERGENT B1 ;  /* 0x0000000000017941 */ /* 0x000fea0003800200 */
.L_x_210:
[----:B------:R-:W-:Y:S01]  /*3a10*/  MOV R8, R4 ;  /* 0x0000000400087202 */ /* 0x000fe20000000f00 */
[----:B------:R-:W-:Y:S02]  /*3a20*/  IMAD.MOV.U32 R9, RZ, RZ, 0x0 ;  /* 0x00000000ff097424 */ /* 0x000fe400078e00ff */
[----:B------:R-:W-:Y:S02]  /*3a30*/  IMAD.MOV.U32 R6, RZ, RZ, R10 ;  /* 0x000000ffff067224 */ /* 0x000fe400078e000a */
[----:B------:R-:W-:Y:S01]  /*3a40*/  IMAD.MOV.U32 R7, RZ, RZ, R11 ;  /* 0x000000ffff077224 */ /* 0x000fe200078e000b */
[----:B------:R-:W-:Y:S06]  /*3a50*/  RET.REL.NODEC R8 `(_Z9CollisionP9attribute) ;  /* 0xffffffc408687950 */ /* 0x000fec0003c3ffff */
.L_x_215:
        /* <DEDUP_REMOVED lines=10> */
.L_x_224:


//--------------------- .nv.shared.reserved.0     --------------------------
	.section	.nv.shared.reserved.0,"aw",@nobits
	.weak		__nv_reservedSMEM_offset_0_alias
	.size		__nv_reservedSMEM_offset_0_alias, 0, 64
	.other		__nv_reservedSMEM_offset_0_alias,@"STO_CUDA_RESERVED_SHARED STV_DEFAULT"
__nv_reservedSMEM_offset_0_alias:
	.zero		0
	.zero		64


//--------------------- .nv.shared._Z5WatchP9attributePd --------------------------
	.section	.nv.shared._Z5WatchP9attributePd,"aw",@nobits
	.sectionflags	@""
	.align	8
.nv.shared._Z5WatchP9attributePd:
	.zero		7168


//--------------------- .nv.shared._Z5ErrorP9attributePd --------------------------
	.section	.nv.shared._Z5ErrorP9attributePd,"aw",@nobits
	.sectionflags	@""
	.align	8
.nv.shared._Z5ErrorP9attributePd:
	.zero		9216


//--------------------- .nv.constant0._Z4CvorP9attribute --------------------------
	.section	.nv.constant0._Z4CvorP9attribute,"a",@progbits
	.sectionflags	@""
	.align	4
.nv.constant0._Z4CvorP9attribute:
	.zero		904


//--------------------- .nv.constant0._Z5WatchP9attributePd --------------------------
	.section	.nv.constant0._Z5WatchP9attributePd,"a",@progbits
	.sectionflags	@""
	.align	4
.nv.constant0._Z5WatchP9attributePd:
	.zero		912


//--------------------- .nv.constant0._Z5ErrorP9attributePd --------------------------
	.section	.nv.constant0._Z5ErrorP9attributePd,"a",@progbits
	.sectionflags	@""
	.align	4
.nv.constant0._Z5ErrorP9attributePd:
	.zero		912


//--------------------- .nv.constant0._Z14StaticBoundaryP9attribute --------------------------
	.section	.nv.constant0._Z14StaticBoundaryP9attribute,"a",@progbits
	.sectionflags	@""
	.align	4
.nv.constant0._Z14StaticBoundaryP9attribute:
	.zero		904


//--------------------- .nv.constant0._Z14MovingBoundaryP9attribute --------------------------
	.section	.nv.constant0._Z14MovingBoundaryP9attribute,"a",@progbits
	.sectionflags	@""
	.align	4
.nv.constant0._Z14MovingBoundaryP9attribute:
	.zero		904


//--------------------- .nv.constant0._Z7PhysicsP9attribute --------------------------
	.section	.nv.constant0._Z7PhysicsP9attribute,"a",@progbits
	.sectionflags	@""
	.align	4
.nv.constant0._Z7PhysicsP9attribute:
	.zero		904


//--------------------- .nv.constant0._Z9StreamingP9attribute --------------------------
	.section	.nv.constant0._Z9StreamingP9attribute,"a",@progbits
	.sectionflags	@""
	.align	4
.nv.constant0._Z9StreamingP9attribute:
	.zero		904


//--------------------- .nv.constant0._Z12PreStreamingP9attribute --------------------------
	.section	.nv.constant0._Z12PreStreamingP9attribute,"a",@progbits
	.sectionflags	@""
	.align	4
.nv.constant0._Z12PreStreamingP9attribute:
	.zero		904


//--------------------- .nv.constant0._Z9CollisionP9attribute --------------------------
	.section	.nv.constant0._Z9CollisionP9attribute,"a",@progbits
	.sectionflags	@""
	.align	4
.nv.constant0._Z9CollisionP9attribute:
	.zero		904


//--------------------- SYMBOLS --------------------------

	.type		.nv.reservedSmem.offset0,@object
	.size		.nv.reservedSmem.offset0,0x4
	.type		.nv.reservedSmem.cap,@object
	.size		.nv.reservedSmem.cap,0x4
